	.target	sm_90a

	.elftype	@"ET_EXEC"


//--------------------- .note.nv.tkinfo           --------------------------
	.section	.note.nv.tkinfo,"",@"SHT_NOTE"
	.sectionflags	@"SHF_NOTE_NV_TKINFO"
	.tkinfo
        /*0018*/ 	.word	0x00000002
        /*0030*/ 	.string	""
        /*0030*/ 	.string	"ptxas"
        /*0030*/ 	.string	"Cuda compilation tools, release 13.0, V13.0.88"
        /*0030*/ 	.string	"Build cuda_13.0.r13.0/compiler.36424714_0"
        /*0030*/ 	.string	"-arch sm_90a -m 64 "



//--------------------- .note.nv.cuinfo           --------------------------
	.section	.note.nv.cuinfo,"",@"SHT_NOTE"
	.sectionflags	@"SHF_NOTE_NV_CUINFO"
        /*0018*/ 	.short	0x0002
        /*001a*/ 	.short	0x005a
        /*001c*/ 	.short	0x0082
	.zero		2


//--------------------- .nv.info                  --------------------------
	.section	.nv.info,"",@"SHT_CUDA_INFO"
	.align	4


	//----- nvinfo : EIATTR_REGCOUNT
	.align		4
        /*0000*/ 	.byte	0x04, 0x2f
        /*0002*/ 	.short	(.L_15 - .L_14)
	.align		4
.L_14:
        /*0004*/ 	.word	index@(_ZN7cutlass13device_kernelINS_4gemm6kernel13GemmUniversalIN4cute5tupleIJiiiiEEENS1_10collective13CollectiveMmaINS1_34MainloopSm90TmaGmmaWarpSpecializedILi2ENS5_IJNS4_1CILi1EEESB_SB_EEENS1_35KernelTmaWarpSpecializedCooperativeEEENS5_IJNSA_ILi128EEENSA_ILi256EEESF_EEEfNS5_IJlSB_lEEEfSI_NS4_8TiledMMAINS4_8MMA_AtomIJNS4_4SM904GMMA30MMA_64x256x8_F32TF32TF32_SS_TNILNSM_7ScaleInE1ELSO_1EEEEEENS4_6LayoutINS5_IJNSA_ILi2EEESB_SB_EEENS5_IJSB_NSA_ILi0EEESU_EEEEENS5_IJNS4_10UnderscoreESX_SX_EEEEENS4_13SM90_TMA_LOADENS4_14ComposedLayoutINS4_7SwizzleILi3ELi4ELi3EEENS4_18smem_ptr_flag_bitsILi32EEENSR_INS5_IJNSA_ILi8EEENSA_ILi32EEEEEENS5_IJS17_SB_EEEEEEEvNS4_8identityES10_S1B_vS1C_EENS_8epilogue10collective6detail29Sm90TmaWarpSpecializedAdapterINS1F_15DefaultEpilogueIfSI_SI_NS1E_6thread17LinearCombinationIfLi1EffLNS1J_9ScaleType4KindE0ELNS_15FloatRoundStyleE2EfEENS1_15EpilogueDefaultEEEEEvvEEEEvNT_6ParamsE)
        /*0008*/ 	.word	0x000000a8


	//----- nvinfo : EIATTR_FRAME_SIZE
	.align		4
.L_15:
        /*000c*/ 	.byte	0x04, 0x11
        /*000e*/ 	.short	(.L_17 - .L_16)
	.align		4
.L_16:
        /*0010*/ 	.word	index@(_ZN7cutlass13device_kernelINS_4gemm6kernel13GemmUniversalIN4cute5tupleIJiiiiEEENS1_10collective13CollectiveMmaINS1_34MainloopSm90TmaGmmaWarpSpecializedILi2ENS5_IJNS4_1CILi1EEESB_SB_EEENS1_35KernelTmaWarpSpecializedCooperativeEEENS5_IJNSA_ILi128EEENSA_ILi256EEESF_EEEfNS5_IJlSB_lEEEfSI_NS4_8TiledMMAINS4_8MMA_AtomIJNS4_4SM904GMMA30MMA_64x256x8_F32TF32TF32_SS_TNILNSM_7ScaleInE1ELSO_1EEEEEENS4_6LayoutINS5_IJNSA_ILi2EEESB_SB_EEENS5_IJSB_NSA_ILi0EEESU_EEEEENS5_IJNS4_10UnderscoreESX_SX_EEEEENS4_13SM90_TMA_LOADENS4_14ComposedLayoutINS4_7SwizzleILi3ELi4ELi3EEENS4_18smem_ptr_flag_bitsILi32EEENSR_INS5_IJNSA_ILi8EEENSA_ILi32EEEEEENS5_IJS17_SB_EEEEEEEvNS4_8identityES10_S1B_vS1C_EENS_8epilogue10collective6detail29Sm90TmaWarpSpecializedAdapterINS1F_15DefaultEpilogueIfSI_SI_NS1E_6thread17LinearCombinationIfLi1EffLNS1J_9ScaleType4KindE0ELNS_15FloatRoundStyleE2EfEENS1_15EpilogueDefaultEEEEEvvEEEEvNT_6ParamsE)
        /*0014*/ 	.word	0x00000000


	//----- nvinfo : EIATTR_MIN_STACK_SIZE
	.align		4
.L_17:
        /*0018*/ 	.byte	0x04, 0x12
        /*001a*/ 	.short	(.L_19 - .L_18)
	.align		4
.L_18:
        /*001c*/ 	.word	index@(_ZN7cutlass13device_kernelINS_4gemm6kernel13GemmUniversalIN4cute5tupleIJiiiiEEENS1_10collective13CollectiveMmaINS1_34MainloopSm90TmaGmmaWarpSpecializedILi2ENS5_IJNS4_1CILi1EEESB_SB_EEENS1_35KernelTmaWarpSpecializedCooperativeEEENS5_IJNSA_ILi128EEENSA_ILi256EEESF_EEEfNS5_IJlSB_lEEEfSI_NS4_8TiledMMAINS4_8MMA_AtomIJNS4_4SM904GMMA30MMA_64x256x8_F32TF32TF32_SS_TNILNSM_7ScaleInE1ELSO_1EEEEEENS4_6LayoutINS5_IJNSA_ILi2EEESB_SB_EEENS5_IJSB_NSA_ILi0EEESU_EEEEENS5_IJNS4_10UnderscoreESX_SX_EEEEENS4_13SM90_TMA_LOADENS4_14ComposedLayoutINS4_7SwizzleILi3ELi4ELi3EEENS4_18smem_ptr_flag_bitsILi32EEENSR_INS5_IJNSA_ILi8EEENSA_ILi32EEEEEENS5_IJS17_SB_EEEEEEEvNS4_8identityES10_S1B_vS1C_EENS_8epilogue10collective6detail29Sm90TmaWarpSpecializedAdapterINS1F_15DefaultEpilogueIfSI_SI_NS1E_6thread17LinearCombinationIfLi1EffLNS1J_9ScaleType4KindE0ELNS_15FloatRoundStyleE2EfEENS1_15EpilogueDefaultEEEEEvvEEEEvNT_6ParamsE)
        /*0020*/ 	.word	0x00000000
.L_19:


//--------------------- .nv.compat                --------------------------
	.section	.nv.compat,"",@"SHT_CUDA_COMPAT_INFO"
	.align	4
        /*0000*/ 	.byte	0x02, 0x09, 0x01, 0x00, 0x02, 0x02, 0x04, 0x00, 0x02, 0x05, 0x05, 0x00, 0x03, 0x07, 0x01, 0x01
        /*0010*/ 	.byte	0x02, 0x03, 0x01, 0x00, 0x02, 0x06, 0x01, 0x00, 0x04, 0x0b, 0x08, 0x00, 0x00, 0x00, 0x00, 0x00
        /*0020*/ 	.byte	0x00, 0x00, 0x00, 0x00


//--------------------- .nv.info._ZN7cutlass13device_kernelINS_4gemm6kernel13GemmUniversalIN4cute5tupleIJiiiiEEENS1_10collective13CollectiveMmaINS1_34MainloopSm90TmaGmmaWarpSpecializedILi2ENS5_IJNS4_1CILi1EEESB_SB_EEENS1_35KernelTmaWarpSpecializedCooperativeEEENS5_IJNSA_ILi128EEENSA_ILi256EEESF_EEEfNS5_IJlSB_lEEEfSI_NS4_8TiledMMAINS4_8MMA_AtomIJNS4_4SM904GMMA30MMA_64x256x8_F32TF32TF32_SS_TNILNSM_7ScaleInE1ELSO_1EEEEEENS4_6LayoutINS5_IJNSA_ILi2EEESB_SB_EEENS5_IJSB_NSA_ILi0EEESU_EEEEENS5_IJNS4_10UnderscoreESX_SX_EEEEENS4_13SM90_TMA_LOADENS4_14ComposedLayoutINS4_7SwizzleILi3ELi4ELi3EEENS4_18smem_ptr_flag_bitsILi32EEENSR_INS5_IJNSA_ILi8EEENSA_ILi32EEEEEENS5_IJS17_SB_EEEEEEEvNS4_8identityES10_S1B_vS1C_EENS_8epilogue10collective6detail29Sm90TmaWarpSpecializedAdapterINS1F_15DefaultEpilogueIfSI_SI_NS1E_6thread17LinearCombinationIfLi1EffLNS1J_9ScaleType4KindE0ELNS_15FloatRoundStyleE2EfEENS1_15EpilogueDefaultEEEEEvvEEEEvNT_6ParamsE --------------------------
	.section	.nv.info._ZN7cutlass13device_kernelINS_4gemm6kernel13GemmUniversalIN4cute5tupleIJiiiiEEENS1_10collective13CollectiveMmaINS1_34MainloopSm90TmaGmmaWarpSpecializedILi2ENS5_IJNS4_1CILi1EEESB_SB_EEENS1_35KernelTmaWarpSpecializedCooperativeEEENS5_IJNSA_ILi128EEENSA_ILi256EEESF_EEEfNS5_IJlSB_lEEEfSI_NS4_8TiledMMAINS4_8MMA_AtomIJNS4_4SM904GMMA30MMA_64x256x8_F32TF32TF32_SS_TNILNSM_7ScaleInE1ELSO_1EEEEEENS4_6LayoutINS5_IJNSA_ILi2EEESB_SB_EEENS5_IJSB_NSA_ILi0EEESU_EEEEENS5_IJNS4_10UnderscoreESX_SX_EEEEENS4_13SM90_TMA_LOADENS4_14ComposedLayoutINS4_7SwizzleILi3ELi4ELi3EEENS4_18smem_ptr_flag_bitsILi32EEENSR_INS5_IJNSA_ILi8EEENSA_ILi32EEEEEENS5_IJS17_SB_EEEEEEEvNS4_8identityES10_S1B_vS1C_EENS_8epilogue10collective6detail29Sm90TmaWarpSpecializedAdapterINS1F_15DefaultEpilogueIfSI_SI_NS1E_6thread17LinearCombinationIfLi1EffLNS1J_9ScaleType4KindE0ELNS_15FloatRoundStyleE2EfEENS1_15EpilogueDefaultEEEEEvvEEEEvNT_6ParamsE,"",@"SHT_CUDA_INFO"
	.sectionflags	@""
	.align	4


	//----- nvinfo : EIATTR_CUDA_API_VERSION
	.align		4
        /*0000*/ 	.byte	0x04, 0x37
        /*0002*/ 	.short	(.L_21 - .L_20)
.L_20:
        /*0004*/ 	.word	0x00000082


	//----- nvinfo : EIATTR_KPARAM_INFO
	.align		4
.L_21:
        /*0008*/ 	.byte	0x04, 0x17
        /*000a*/ 	.short	(.L_23 - .L_22)
.L_22:
        /*000c*/ 	.word	0x00000000
        /*0010*/ 	.short	0x0000
        /*0012*/ 	.short	0x0070
        /*0014*/ 	.byte	0x00, 0xf0, 0x01, 0x10


	//----- nvinfo : EIATTR_SPARSE_MMA_MASK
	.align		4
.L_23:
        /*0018*/ 	.byte	0x03, 0x50
        /*001a*/ 	.short	0x0000


	//----- nvinfo : EIATTR_MAXREG_COUNT
	.align		4
        /*001c*/ 	.byte	0x03, 0x1b
        /*001e*/ 	.short	0x00a8


	//----- nvinfo : EIATTR_NUM_BARRIERS
	.align		4
        /*0020*/ 	.byte	0x02, 0x4c
        /*0022*/ 	.byte	0x01
	.zero		1


	//----- nvinfo : EIATTR_EXTERNS
	.align		4
        /*0024*/ 	.byte	0x04, 0x0f
        /*0026*/ 	.short	(.L_25 - .L_24)


	//   ....[0]....
	.align		4
.L_24:
        /*0028*/ 	.word	index@(__assertfail)


	//----- nvinfo : EIATTR_MERCURY_ISA_VERSION
	.align		4
.L_25:
        /*002c*/ 	.byte	0x03, 0x5f
        /*002e*/ 	.short	0x0101


	//----- nvinfo : EIATTR_INT_WARP_WIDE_INSTR_OFFSETS
	.align		4
        /*0030*/ 	.byte	0x04, 0x31
        /*0032*/ 	.short	(.L_27 - .L_26)


	//   ....[0]....
.L_26:
        /*0034*/ 	.word	0x00000370


	//   ....[1]....
        /*0038*/ 	.word	0x000003a0


	//   ....[2]....
        /*003c*/ 	.word	0x00000480


	//----- nvinfo : EIATTR_COOP_GROUP_MASK_REGIDS
	.align		4
.L_27:
        /*0040*/ 	.byte	0x04, 0x29
        /*0042*/ 	.short	(.L_29 - .L_28)


	//   ....[0]....
.L_28:
        /*0044*/ 	.word	0xffffffff


	//   ....[1]....
        /*0048*/ 	.word	0xffffffff


	//   ....[2]....
        /*004c*/ 	.word	0xffffffff


	//   ....[3]....
        /*0050*/ 	.word	0xffffffff


	//   ....[4]....
        /*0054*/ 	.word	0xffffffff


	//----- nvinfo : EIATTR_COOP_GROUP_INSTR_OFFSETS
	.align		4
.L_29:
        /*0058*/ 	.byte	0x04, 0x28
        /*005a*/ 	.short	(.L_31 - .L_30)


	//   ....[0]....
.L_30:
        /*005c*/ 	.word	0x00000060


	//   ....[1]....
        /*0060*/ 	.word	0x00000070


	//   ....[2]....
        /*0064*/ 	.word	0x00000130


	//   ....[3]....
        /*0068*/ 	.word	0x00000280


	//   ....[4]....
        /*006c*/ 	.word	0x00000f30


	//----- nvinfo : EIATTR_REG_RECONFIG
	.align		4
.L_31:
        /*0070*/ 	.byte	0x01, 0x54
	.zero		2


	//----- nvinfo : EIATTR_SYSCALL_OFFSETS
	.align		4
        /*0074*/ 	.byte	0x04, 0x46
        /*0076*/ 	.short	(.L_33 - .L_32)


	//   ....[0]....
.L_32:
        /*0078*/ 	.word	0x000010f0


	//----- nvinfo : EIATTR_MBARRIER_INSTR_OFFSETS
	.align		4
.L_33:
        /*007c*/ 	.byte	0x04, 0x39
        /*007e*/ 	.short	(.L_35 - .L_34)


	//   ....[0]....
.L_34:
        /*0080*/ 	.word	0x00000230
        /*0084*/ 	.word	0x000000ff
        /*0088*/ 	.word	0x00000000
        /*008c*/ 	.short	0x0100
        /*008e*/ 	.byte	0x08
	.zero		1


	//   ....[1]....
        /*0090*/ 	.word	0x00000240
        /*0094*/ 	.word	0x000000ff
        /*0098*/ 	.word	0x00000010
        /*009c*/ 	.short	0x0100
        /*009e*/ 	.byte	0x08
	.zero		1


	//   ....[2]....
        /*00a0*/ 	.word	0x00000250
        /*00a4*/ 	.word	0x000000ff
        /*00a8*/ 	.word	0x00000008
        /*00ac*/ 	.short	0x0100
        /*00ae*/ 	.byte	0x08
	.zero		1


	//   ....[3]....
        /*00b0*/ 	.word	0x00000260
        /*00b4*/ 	.word	0x000000ff
        /*00b8*/ 	.word	0x00000018
        /*00bc*/ 	.short	0x0100
        /*00be*/ 	.byte	0x08
	.zero		1


	//   ....[4]....
        /*00c0*/ 	.word	0x000004f0
        /*00c4*/ 	.word	0x000000ff
        /*00c8*/ 	.word	0x00000030
        /*00cc*/ 	.short	0x0100
        /*00ce*/ 	.byte	0x06
	.zero		1


	//   ....[5]....
        /*00d0*/ 	.word	0x00000550
        /*00d4*/ 	.word	0x000000ff
        /*00d8*/ 	.word	0x00000038
        /*00dc*/ 	.short	0x0100
        /*00de*/ 	.byte	0x06
	.zero		1


	//   ....[6]....
        /*00e0*/ 	.word	0x00001170
        /*00e4*/ 	.word	0x00000003
        /*00e8*/ 	.word	0x00000000
        /*00ec*/ 	.short	0x010a
        /*00ee*/ 	.byte	0x3f
	.zero		1


	//   ....[7]....
        /*00f0*/ 	.word	0x000011b0
        /*00f4*/ 	.word	0x00000003
        /*00f8*/ 	.word	0x00000000
        /*00fc*/ 	.short	0x010a
        /*00fe*/ 	.byte	0x3f
	.zero		1


	//   ....[8]....
        /*0100*/ 	.word	0x00001b70
        /*0104*/ 	.word	0x000000ff
        /*0108*/ 	.word	0x00000000
        /*010c*/ 	.short	0x010a
        /*010e*/ 	.byte	0x09
	.zero		1


	//   ....[9]....
        /*0110*/ 	.word	0x00001bb0
        /*0114*/ 	.word	0x000000ff
        /*0118*/ 	.word	0x00000000
        /*011c*/ 	.short	0x010a
        /*011e*/ 	.byte	0x09
	.zero		1


	//   ....[10]....
        /*0120*/ 	.word	0x00002440
        /*0124*/ 	.word	0x000000ff
        /*0128*/ 	.word	0x00000000
        /*012c*/ 	.short	0x0101
        /*012e*/ 	.byte	0x08
	.zero		1


	//   ....[11]....
        /*0130*/ 	.word	0x00002620
        /*0134*/ 	.word	0x000000ff
        /*0138*/ 	.word	0x00000000
        /*013c*/ 	.short	0x0101
        /*013e*/ 	.byte	0x04
	.zero		1


	//   ....[12]....
        /*0140*/ 	.word	0x00009c70
        /*0144*/ 	.word	0x0000000c
        /*0148*/ 	.word	0x00000010
        /*014c*/ 	.short	0x010a
        /*014e*/ 	.byte	0x3f
	.zero		1


	//   ....[13]....
        /*0150*/ 	.word	0x0000a260
        /*0154*/ 	.word	0x00000005
        /*0158*/ 	.word	0x00000038
        /*015c*/ 	.short	0x0101
        /*015e*/ 	.byte	0x3f
	.zero		1


	//   ....[14]....
        /*0160*/ 	.word	0x0000a960
        /*0164*/ 	.word	0x00000007
        /*0168*/ 	.word	0x00000000
        /*016c*/ 	.short	0x010a
        /*016e*/ 	.byte	0x3f
	.zero		1


	//   ....[15]....
        /*0170*/ 	.word	0x0000a9e0
        /*0174*/ 	.word	0x00000005
        /*0178*/ 	.word	0x00000000
        /*017c*/ 	.short	0x010a
        /*017e*/ 	.byte	0x3f
	.zero		1


	//   ....[16]....
        /*0180*/ 	.word	0x0000aa40
        /*0184*/ 	.word	0x00000003
        /*0188*/ 	.word	0x00000000
        /*018c*/ 	.short	0x010a
        /*018e*/ 	.byte	0x3f
	.zero		1


	//   ....[17]....
        /*0190*/ 	.word	0x0000aaa0
        /*0194*/ 	.word	0x00000004
        /*0198*/ 	.word	0x00000000
        /*019c*/ 	.short	0x010a
        /*019e*/ 	.byte	0x3f
	.zero		1


	//   ....[18]....
        /*01a0*/ 	.word	0x0000ab70
        /*01a4*/ 	.word	0x0000000c
        /*01a8*/ 	.word	0x00000010
        /*01ac*/ 	.short	0x010a
        /*01ae*/ 	.byte	0x3f
	.zero		1


	//   ....[19]....
        /*01b0*/ 	.word	0x0000ac40
        /*01b4*/ 	.word	0x00000007
        /*01b8*/ 	.word	0x00000000
        /*01bc*/ 	.short	0x010a
        /*01be*/ 	.byte	0x3f
	.zero		1


	//----- nvinfo : EIATTR_NUM_MBARRIERS
	.align		4
.L_35:
        /*01c0*/ 	.byte	0x03, 0x38
        /*01c2*/ 	.short	0x0006


	//----- nvinfo : EIATTR_EXIT_INSTR_OFFSETS
	.align		4
        /*01c4*/ 	.byte	0x04, 0x1c
        /*01c6*/ 	.short	(.L_37 - .L_36)


	//   ....[0]....
.L_36:
        /*01c8*/ 	.word	0x000005a0


	//   ....[1]....
        /*01cc*/ 	.word	0x00000e60


	//   ....[2]....
        /*01d0*/ 	.word	0x000092e0


	//   ....[3]....
        /*01d4*/ 	.word	0x00009910


	//   ....[4]....
        /*01d8*/ 	.word	0x0000aa30


	//----- nvinfo : EIATTR_MAX_THREADS
	.align		4
.L_37:
        /*01dc*/ 	.byte	0x04, 0x05
        /*01de*/ 	.short	(.L_39 - .L_38)
.L_38:
        /*01e0*/ 	.word	0x00000180
        /*01e4*/ 	.word	0x00000001
        /*01e8*/ 	.word	0x00000001


	//----- nvinfo : EIATTR_CRS_STACK_SIZE
	.align		4
.L_39:
        /*01ec*/ 	.byte	0x04, 0x1e
        /*01ee*/ 	.short	(.L_41 - .L_40)
.L_40:
        /*01f0*/ 	.word	0x00000000


	//----- nvinfo : EIATTR_CBANK_PARAM_SIZE
	.align		4
.L_41:
        /*01f4*/ 	.byte	0x03, 0x19
        /*01f6*/ 	.short	0x0470


	//----- nvinfo : EIATTR_PARAM_CBANK
	.align		4
        /*01f8*/ 	.byte	0x04, 0x0a
        /*01fa*/ 	.short	(.L_43 - .L_42)
	.align		4
.L_42:
        /*01fc*/ 	.word	index@(.nv.constant0._ZN7cutlass13device_kernelINS_4gemm6kernel13GemmUniversalIN4cute5tupleIJiiiiEEENS1_10collective13CollectiveMmaINS1_34MainloopSm90TmaGmmaWarpSpecializedILi2ENS5_IJNS4_1CILi1EEESB_SB_EEENS1_35KernelTmaWarpSpecializedCooperativeEEENS5_IJNSA_ILi128EEENSA_ILi256EEESF_EEEfNS5_IJlSB_lEEEfSI_NS4_8TiledMMAINS4_8MMA_AtomIJNS4_4SM904GMMA30MMA_64x256x8_F32TF32TF32_SS_TNILNSM_7ScaleInE1ELSO_1EEEEEENS4_6LayoutINS5_IJNSA_ILi2EEESB_SB_EEENS5_IJSB_NSA_ILi0EEESU_EEEEENS5_IJNS4_10UnderscoreESX_SX_EEEEENS4_13SM90_TMA_LOADENS4_14ComposedLayoutINS4_7SwizzleILi3ELi4ELi3EEENS4_18smem_ptr_flag_bitsILi32EEENSR_INS5_IJNSA_ILi8EEENSA_ILi32EEEEEENS5_IJS17_SB_EEEEEEEvNS4_8identityES10_S1B_vS1C_EENS_8epilogue10collective6detail29Sm90TmaWarpSpecializedAdapterINS1F_15DefaultEpilogueIfSI_SI_NS1E_6thread17LinearCombinationIfLi1EffLNS1J_9ScaleType4KindE0ELNS_15FloatRoundStyleE2EfEENS1_15EpilogueDefaultEEEEEvvEEEEvNT_6ParamsE)
        /*0200*/ 	.short	0x0210
        /*0202*/ 	.short	0x0470


	//----- nvinfo : EIATTR_SW_WAR
	.align		4
.L_43:
        /*0204*/ 	.byte	0x04, 0x36
        /*0206*/ 	.short	(.L_45 - .L_44)
.L_44:
        /*0208*/ 	.word	0x00000008
.L_45:


//--------------------- .nv.callgraph             --------------------------
	.section	.nv.callgraph,"",@"SHT_CUDA_CALLGRAPH"
	.align	4
	.sectionentsize	8
	.align		4
        /*0000*/ 	.word	0x00000000
	.align		4
        /*0004*/ 	.word	0xffffffff
	.align		4
        /*0008*/ 	.word	index@(_ZN7cutlass13device_kernelINS_4gemm6kernel13GemmUniversalIN4cute5tupleIJiiiiEEENS1_10collective13CollectiveMmaINS1_34MainloopSm90TmaGmmaWarpSpecializedILi2ENS5_IJNS4_1CILi1EEESB_SB_EEENS1_35KernelTmaWarpSpecializedCooperativeEEENS5_IJNSA_ILi128EEENSA_ILi256EEESF_EEEfNS5_IJlSB_lEEEfSI_NS4_8TiledMMAINS4_8MMA_AtomIJNS4_4SM904GMMA30MMA_64x256x8_F32TF32TF32_SS_TNILNSM_7ScaleInE1ELSO_1EEEEEENS4_6LayoutINS5_IJNSA_ILi2EEESB_SB_EEENS5_IJSB_NSA_ILi0EEESU_EEEEENS5_IJNS4_10UnderscoreESX_SX_EEEEENS4_13SM90_TMA_LOADENS4_14ComposedLayoutINS4_7SwizzleILi3ELi4ELi3EEENS4_18smem_ptr_flag_bitsILi32EEENSR_INS5_IJNSA_ILi8EEENSA_ILi32EEEEEENS5_IJS17_SB_EEEEEEEvNS4_8identityES10_S1B_vS1C_EENS_8epilogue10collective6detail29Sm90TmaWarpSpecializedAdapterINS1F_15DefaultEpilogueIfSI_SI_NS1E_6thread17LinearCombinationIfLi1EffLNS1J_9ScaleType4KindE0ELNS_15FloatRoundStyleE2EfEENS1_15EpilogueDefaultEEEEEvvEEEEvNT_6ParamsE)
	.align		4
        /*000c*/ 	.word	index@(__assertfail)
	.align		4
        /*0010*/ 	.word	0x00000000
	.align		4
        /*0014*/ 	.word	0xfffffffe
	.align		4
        /*0018*/ 	.word	0x00000000
	.align		4
        /*001c*/ 	.word	0xfffffffd
	.align		4
        /*0020*/ 	.word	0x00000000
	.align		4
        /*0024*/ 	.word	0xfffffffc


//--------------------- .nv.constant4             --------------------------
	.section	.nv.constant4,"a",@progbits
	.align	8
	.align		8
.nv.constant4:
        /*0000*/ 	.dword	__assertfail
	.align		8
        /*0008*/ 	.dword	__unnamed_1
	.align		8
        /*0010*/ 	.dword	_ZN40_INTERNAL_c6289985_4_k_cu_31428bce_272454cuda3std3__45__cpo5beginE
	.align		8
        /*0018*/ 	.dword	_ZN40_INTERNAL_c6289985_4_k_cu_31428bce_272454cuda3std3__45__cpo3endE
	.align		8
        /*0020*/ 	.dword	_ZN40_INTERNAL_c6289985_4_k_cu_31428bce_272454cuda3std3__45__cpo6cbeginE
	.align		8
        /*0028*/ 	.dword	_ZN40_INTERNAL_c6289985_4_k_cu_31428bce_272454cuda3std3__45__cpo4cendE
	.align		8
        /*0030*/ 	.dword	_ZN40_INTERNAL_c6289985_4_k_cu_31428bce_272454cuda3std3__442_GLOBAL__N__c6289985_4_k_cu_31428bce_272456ignoreE
	.align		8
        /*0038*/ 	.dword	_ZN40_INTERNAL_c6289985_4_k_cu_31428bce_272454cuda3std3__419piecewise_constructE
	.align		8
        /*0040*/ 	.dword	_ZN40_INTERNAL_c6289985_4_k_cu_31428bce_272454cuda3std3__48in_placeE
	.align		8
        /*0048*/ 	.dword	_ZN40_INTERNAL_c6289985_4_k_cu_31428bce_272454cuda3std6ranges3__45__cpo4swapE
	.align		8
        /*0050*/ 	.dword	_ZN40_INTERNAL_c6289985_4_k_cu_31428bce_272454cuda3std6ranges3__45__cpo9iter_moveE
	.align		8
        /*0058*/ 	.dword	_ZN40_INTERNAL_c6289985_4_k_cu_31428bce_272454cute7productE
	.align		8
        /*0060*/ 	.dword	_ZN40_INTERNAL_c6289985_4_k_cu_31428bce_272454cute1_E
	.align		8
        /*0068*/ 	.dword	$str$22
	.align		8
        /*0070*/ 	.dword	$str$23


//--------------------- .text._ZN7cutlass13device_kernelINS_4gemm6kernel13GemmUniversalIN4cute5tupleIJiiiiEEENS1_10collective13CollectiveMmaINS1_34MainloopSm90TmaGmmaWarpSpecializedILi2ENS5_IJNS4_1CILi1EEESB_SB_EEENS1_35KernelTmaWarpSpecializedCooperativeEEENS5_IJNSA_ILi128EEENSA_ILi256EEESF_EEEfNS5_IJlSB_lEEEfSI_NS4_8TiledMMAINS4_8MMA_AtomIJNS4_4SM904GMMA30MMA_64x256x8_F32TF32TF32_SS_TNILNSM_7ScaleInE1ELSO_1EEEEEENS4_6LayoutINS5_IJNSA_ILi2EEESB_SB_EEENS5_IJSB_NSA_ILi0EEESU_EEEEENS5_IJNS4_10UnderscoreESX_SX_EEEEENS4_13SM90_TMA_LOADENS4_14ComposedLayoutINS4_7SwizzleILi3ELi4ELi3EEENS4_18smem_ptr_flag_bitsILi32EEENSR_INS5_IJNSA_ILi8EEENSA_ILi32EEEEEENS5_IJS17_SB_EEEEEEEvNS4_8identityES10_S1B_vS1C_EENS_8epilogue10collective6detail29Sm90TmaWarpSpecializedAdapterINS1F_15DefaultEpilogueIfSI_SI_NS1E_6thread17LinearCombinationIfLi1EffLNS1J_9ScaleType4KindE0ELNS_15FloatRoundStyleE2EfEENS1_15EpilogueDefaultEEEEEvvEEEEvNT_6ParamsE --------------------------
	.section	.text._ZN7cutlass13device_kernelINS_4gemm6kernel13GemmUniversalIN4cute5tupleIJiiiiEEENS1_10collective13CollectiveMmaINS1_34MainloopSm90TmaGmmaWarpSpecializedILi2ENS5_IJNS4_1CILi1EEESB_SB_EEENS1_35KernelTmaWarpSpecializedCooperativeEEENS5_IJNSA_ILi128EEENSA_ILi256EEESF_EEEfNS5_IJlSB_lEEEfSI_NS4_8TiledMMAINS4_8MMA_AtomIJNS4_4SM904GMMA30MMA_64x256x8_F32TF32TF32_SS_TNILNSM_7ScaleInE1ELSO_1EEEEEENS4_6LayoutINS5_IJNSA_ILi2EEESB_SB_EEENS5_IJSB_NSA_ILi0EEESU_EEEEENS5_IJNS4_10UnderscoreESX_SX_EEEEENS4_13SM90_TMA_LOADENS4_14ComposedLayoutINS4_7SwizzleILi3ELi4ELi3EEENS4_18smem_ptr_flag_bitsILi32EEENSR_INS5_IJNSA_ILi8EEENSA_ILi32EEEEEENS5_IJS17_SB_EEEEEEEvNS4_8identityES10_S1B_vS1C_EENS_8epilogue10collective6detail29Sm90TmaWarpSpecializedAdapterINS1F_15DefaultEpilogueIfSI_SI_NS1E_6thread17LinearCombinationIfLi1EffLNS1J_9ScaleType4KindE0ELNS_15FloatRoundStyleE2EfEENS1_15EpilogueDefaultEEEEEvvEEEEvNT_6ParamsE,"ax",@progbits
	.align	128
.text._ZN7cutlass13device_kernelINS_4gemm6kernel13GemmUniversalIN4cute5tupleIJiiiiEEENS1_10collective13CollectiveMmaINS1_34MainloopSm90TmaGmmaWarpSpecializedILi2ENS5_IJNS4_1CILi1EEESB_SB_EEENS1_35KernelTmaWarpSpecializedCooperativeEEENS5_IJNSA_ILi128EEENSA_ILi256EEESF_EEEfNS5_IJlSB_lEEEfSI_NS4_8TiledMMAINS4_8MMA_AtomIJNS4_4SM904GMMA30MMA_64x256x8_F32TF32TF32_SS_TNILNSM_7ScaleInE1ELSO_1EEEEEENS4_6LayoutINS5_IJNSA_ILi2EEESB_SB_EEENS5_IJSB_NSA_ILi0EEESU_EEEEENS5_IJNS4_10UnderscoreESX_SX_EEEEENS4_13SM90_TMA_LOADENS4_14ComposedLayoutINS4_7SwizzleILi3ELi4ELi3EEENS4_18smem_ptr_flag_bitsILi32EEENSR_INS5_IJNSA_ILi8EEENSA_ILi32EEEEEENS5_IJS17_SB_EEEEEEEvNS4_8identityES10_S1B_vS1C_EENS_8epilogue10collective6detail29Sm90TmaWarpSpecializedAdapterINS1F_15DefaultEpilogueIfSI_SI_NS1E_6thread17LinearCombinationIfLi1EffLNS1J_9ScaleType4KindE0ELNS_15FloatRoundStyleE2EfEENS1_15EpilogueDefaultEEEEEvvEEEEvNT_6ParamsE:
        .type           _ZN7cutlass13device_kernelINS_4gemm6kernel13GemmUniversalIN4cute5tupleIJiiiiEEENS1_10collective13CollectiveMmaINS1_34MainloopSm90TmaGmmaWarpSpecializedILi2ENS5_IJNS4_1CILi1EEESB_SB_EEENS1_35KernelTmaWarpSpecializedCooperativeEEENS5_IJNSA_ILi128EEENSA_ILi256EEESF_EEEfNS5_IJlSB_lEEEfSI_NS4_8TiledMMAINS4_8MMA_AtomIJNS4_4SM904GMMA30MMA_64x256x8_F32TF32TF32_SS_TNILNSM_7ScaleInE1ELSO_1EEEEEENS4_6LayoutINS5_IJNSA_ILi2EEESB_SB_EEENS5_IJSB_NSA_ILi0EEESU_EEEEENS5_IJNS4_10UnderscoreESX_SX_EEEEENS4_13SM90_TMA_LOADENS4_14ComposedLayoutINS4_7SwizzleILi3ELi4ELi3EEENS4_18smem_ptr_flag_bitsILi32EEENSR_INS5_IJNSA_ILi8EEENSA_ILi32EEEEEENS5_IJS17_SB_EEEEEEEvNS4_8identityES10_S1B_vS1C_EENS_8epilogue10collective6detail29Sm90TmaWarpSpecializedAdapterINS1F_15DefaultEpilogueIfSI_SI_NS1E_6thread17LinearCombinationIfLi1EffLNS1J_9ScaleType4KindE0ELNS_15FloatRoundStyleE2EfEENS1_15EpilogueDefaultEEEEEvvEEEEvNT_6ParamsE,@function
        .size           _ZN7cutlass13device_kernelINS_4gemm6kernel13GemmUniversalIN4cute5tupleIJiiiiEEENS1_10collective13CollectiveMmaINS1_34MainloopSm90TmaGmmaWarpSpecializedILi2ENS5_IJNS4_1CILi1EEESB_SB_EEENS1_35KernelTmaWarpSpecializedCooperativeEEENS5_IJNSA_ILi128EEENSA_ILi256EEESF_EEEfNS5_IJlSB_lEEEfSI_NS4_8TiledMMAINS4_8MMA_AtomIJNS4_4SM904GMMA30MMA_64x256x8_F32TF32TF32_SS_TNILNSM_7ScaleInE1ELSO_1EEEEEENS4_6LayoutINS5_IJNSA_ILi2EEESB_SB_EEENS5_IJSB_NSA_ILi0EEESU_EEEEENS5_IJNS4_10UnderscoreESX_SX_EEEEENS4_13SM90_TMA_LOADENS4_14ComposedLayoutINS4_7SwizzleILi3ELi4ELi3EEENS4_18smem_ptr_flag_bitsILi32EEENSR_INS5_IJNSA_ILi8EEENSA_ILi32EEEEEENS5_IJS17_SB_EEEEEEEvNS4_8identityES10_S1B_vS1C_EENS_8epilogue10collective6detail29Sm90TmaWarpSpecializedAdapterINS1F_15DefaultEpilogueIfSI_SI_NS1E_6thread17LinearCombinationIfLi1EffLNS1J_9ScaleType4KindE0ELNS_15FloatRoundStyleE2EfEENS1_15EpilogueDefaultEEEEEvvEEEEvNT_6ParamsE,(.L_x_318 - _ZN7cutlass13device_kernelINS_4gemm6kernel13GemmUniversalIN4cute5tupleIJiiiiEEENS1_10collective13CollectiveMmaINS1_34MainloopSm90TmaGmmaWarpSpecializedILi2ENS5_IJNS4_1CILi1EEESB_SB_EEENS1_35KernelTmaWarpSpecializedCooperativeEEENS5_IJNSA_ILi128EEENSA_ILi256EEESF_EEEfNS5_IJlSB_lEEEfSI_NS4_8TiledMMAINS4_8MMA_AtomIJNS4_4SM904GMMA30MMA_64x256x8_F32TF32TF32_SS_TNILNSM_7ScaleInE1ELSO_1EEEEEENS4_6LayoutINS5_IJNSA_ILi2EEESB_SB_EEENS5_IJSB_NSA_ILi0EEESU_EEEEENS5_IJNS4_10UnderscoreESX_SX_EEEEENS4_13SM90_TMA_LOADENS4_14ComposedLayoutINS4_7SwizzleILi3ELi4ELi3EEENS4_18smem_ptr_flag_bitsILi32EEENSR_INS5_IJNSA_ILi8EEENSA_ILi32EEEEEENS5_IJS17_SB_EEEEEEEvNS4_8identityES10_S1B_vS1C_EENS_8epilogue10collective6detail29Sm90TmaWarpSpecializedAdapterINS1F_15DefaultEpilogueIfSI_SI_NS1E_6thread17LinearCombinationIfLi1EffLNS1J_9ScaleType4KindE0ELNS_15FloatRoundStyleE2EfEENS1_15EpilogueDefaultEEEEEvvEEEEvNT_6ParamsE)
        .other          _ZN7cutlass13device_kernelINS_4gemm6kernel13GemmUniversalIN4cute5tupleIJiiiiEEENS1_10collective13CollectiveMmaINS1_34MainloopSm90TmaGmmaWarpSpecializedILi2ENS5_IJNS4_1CILi1EEESB_SB_EEENS1_35KernelTmaWarpSpecializedCooperativeEEENS5_IJNSA_ILi128EEENSA_ILi256EEESF_EEEfNS5_IJlSB_lEEEfSI_NS4_8TiledMMAINS4_8MMA_AtomIJNS4_4SM904GMMA30MMA_64x256x8_F32TF32TF32_SS_TNILNSM_7ScaleInE1ELSO_1EEEEEENS4_6LayoutINS5_IJNSA_ILi2EEESB_SB_EEENS5_IJSB_NSA_ILi0EEESU_EEEEENS5_IJNS4_10UnderscoreESX_SX_EEEEENS4_13SM90_TMA_LOADENS4_14ComposedLayoutINS4_7SwizzleILi3ELi4ELi3EEENS4_18smem_ptr_flag_bitsILi32EEENSR_INS5_IJNSA_ILi8EEENSA_ILi32EEEEEENS5_IJS17_SB_EEEEEEEvNS4_8identityES10_S1B_vS1C_EENS_8epilogue10collective6detail29Sm90TmaWarpSpecializedAdapterINS1F_15DefaultEpilogueIfSI_SI_NS1E_6thread17LinearCombinationIfLi1EffLNS1J_9ScaleType4KindE0ELNS_15FloatRoundStyleE2EfEENS1_15EpilogueDefaultEEEEEvvEEEEvNT_6ParamsE,@"STO_CUDA_ENTRY STV_DEFAULT"
_ZN7cutlass13device_kernelINS_4gemm6kernel13GemmUniversalIN4cute5tupleIJiiiiEEENS1_10collective13CollectiveMmaINS1_34MainloopSm90TmaGmmaWarpSpecializedILi2ENS5_IJNS4_1CILi1EEESB_SB_EEENS1_35KernelTmaWarpSpecializedCooperativeEEENS5_IJNSA_ILi128EEENSA_ILi256EEESF_EEEfNS5_IJlSB_lEEEfSI_NS4_8TiledMMAINS4_8MMA_AtomIJNS4_4SM904GMMA30MMA_64x256x8_F32TF32TF32_SS_TNILNSM_7ScaleInE1ELSO_1EEEEEENS4_6LayoutINS5_IJNSA_ILi2EEESB_SB_EEENS5_IJSB_NSA_ILi0EEESU_EEEEENS5_IJNS4_10UnderscoreESX_SX_EEEEENS4_13SM90_TMA_LOADENS4_14ComposedLayoutINS4_7SwizzleILi3ELi4ELi3EEENS4_18smem_ptr_flag_bitsILi32EEENSR_INS5_IJNSA_ILi8EEENSA_ILi32EEEEEENS5_IJS17_SB_EEEEEEEvNS4_8identityES10_S1B_vS1C_EENS_8epilogue10collective6detail29Sm90TmaWarpSpecializedAdapterINS1F_15DefaultEpilogueIfSI_SI_NS1E_6thread17LinearCombinationIfLi1EffLNS1J_9ScaleType4KindE0ELNS_15FloatRoundStyleE2EfEENS1_15EpilogueDefaultEEEEEvvEEEEvNT_6ParamsE:
[----:B------:R-:W0:Y:S01]  /*0000*/  LDC R1, c[0x0][0x28] ;  /* 0x00000a00ff017b82 */ /* 0x000e220000000800 */
[----:B------:R-:W1:Y:S01]  /*0010*/  S2R R18, SR_TID.X ;  /* 0x0000000000127919 */ /* 0x000e620000002100 */
[----:B------:R-:W-:Y:S01]  /*0020*/  ELECT P0, URZ, PT ;  /* 0x00000000003f782f */ /* 0x000fe20003800000 */
[----:B------:R-:W-:Y:S01]  /*0030*/  BSSY B0, `(.L_x_0) ;  /* 0x000000f000007945 */ /* 0x000fe20003800000 */
[--C-:B-1----:R-:W-:Y:S02]  /*0040*/  SHF.R.U32.HI R0, RZ, 0x5, R18.reuse ;  /* 0x00000005ff007819 */ /* 0x102fe40000011612 */
[----:B------:R-:W-:-:S03]  /*0050*/  SHF.R.U32.HI R22, RZ, 0x7, R18 ;  /* 0x00000007ff167819 */ /* 0x000fc60000011612 */
[----:B------:R-:W1:Y:S04]  /*0060*/  SHFL.IDX PT, R5, R0, RZ, 0x1f ;  /* 0x00001fff00057589 */ /* 0x000e6800000e0000 */
[----:B------:R2:W3:Y:S01]  /*0070*/  SHFL.IDX PT, R8, R22, RZ, 0x1f ;  /* 0x00001fff16087589 */ /* 0x0004e200000e0000 */
[----:B-1----:R-:W-:-:S13]  /*0080*/  ISETP.NE.OR P0, PT, R5, RZ, !P0 ;  /* 0x000000ff0500720c */ /* 0x002fda0004705670 */
[----:B0-23--:R-:W-:Y:S05]  /*0090*/  @P0 BRA `(.L_x_1) ;  /* 0x0000000000200947 */ /* 0x00dfea0003800000 */
[----:B------:R-:W-:Y:S02]  /*00a0*/  ULDC.64 UR4, c[0x0][0x198] ;  /* 0x0000660000047ab9 */ /* 0x000fe40000000a00 */
[----:B------:R-:W-:Y:S02]  /*00b0*/  UIADD3 UR6, UP0, UR4, 0xf0, URZ ;  /* 0x000000f004067890 */ /* 0x000fe4000ff1e03f */
[----:B------:R-:W-:Y:S02]  /*00c0*/  UIADD3 UR4, UP1, UR4, 0x1f0, URZ ;  /* 0x000001f004047890 */ /* 0x000fe4000ff3e03f */
[----:B------:R-:W-:Y:S02]  /*00d0*/  UIADD3.X UR7, URZ, UR5, URZ, UP0, !UPT ;  /* 0x000000053f077290 */ /* 0x000fe400087fe43f */
[----:B------:R-:W-:-:S07]  /*00e0*/  UIADD3.X UR5, URZ, UR5, URZ, UP1, !UPT ;  /* 0x000000053f057290 */ /* 0x000fce0008ffe43f */
[----:B------:R0:W-:Y:S02]  /*00f0*/  UTMACCTL.PF [UR6] ;  /* 0x00000000060079b9 */ /* 0x0001e40008040000 */
[----:B------:R0:W-:Y:S02]  /*0100*/  UTMACCTL.PF [UR4] ;  /* 0x00000000040079b9 */ /* 0x0001e40008040000 */
[----:B0-----:R-:W-:Y:S01]  /*0110*/  NOP ;  /* 0x0000000000007918 */ /* 0x001fe20000000000 */
.L_x_1:
[----:B------:R-:W-:Y:S05]  /*0120*/  BSYNC B0 ;  /* 0x0000000000007941 */ /* 0x000fea0003800000 */
.L_x_0:
[----:B------:R-:W0:Y:S02]  /*0130*/  SHFL.IDX PT, R2, R0, RZ, 0x1f ;  /* 0x00001fff00027589 */ /* 0x000e2400000e0000 */
[----:B0-----:R-:W-:-:S13]  /*0140*/  ISETP.NE.AND P0, PT, R2, RZ, PT ;  /* 0x000000ff0200720c */ /* 0x001fda0003f05270 */
[----:B------:R-:W-:Y:S05]  /*0150*/  @P0 BRA `(.L_x_2) ;  /* 0x0000000000480947 */ /* 0x000fea0003800000 */
[----:B------:R-:W0:Y:S01]  /*0160*/  S2UR UR8, SR_CgaCtaId ;  /* 0x00000000000879c3 */ /* 0x000e220000008800 */
[----:B------:R-:W-:Y:S01]  /*0170*/  UMOV UR4, 0x400 ;  /* 0x0000040000047882 */ /* 0x000fe20000000000 */
[----:B------:R-:W-:Y:S01]  /*0180*/  UMOV UR5, 0x1 ;  /* 0x0000000100057882 */ /* 0x000fe20000000000 */
[----:B------:R-:W-:Y:S01]  /*0190*/  UMOV UR6, 0x100 ;  /* 0x0000010000067882 */ /* 0x000fe20000000000 */
[----:B------:R-:W-:Y:S01]  /*01a0*/  ELECT P0, URZ, PT ;  /* 0x00000000003f782f */ /* 0x000fe20003800000 */
[----:B------:R-:W-:-:S04]  /*01b0*/  UIADD3 UR6, -UR6, 0x100000, URZ ;  /* 0x0010000006067890 */ /* 0x000fc8000fffe13f */
[----:B------:R-:W-:Y:S02]  /*01c0*/  USHF.L.U32 UR7, UR6, 0xb, URZ ;  /* 0x0000000b06077899 */ /* 0x000fe4000800063f */
[----:B------:R-:W-:Y:S02]  /*01d0*/  USHF.L.U32 UR6, UR6, 0x1, URZ ;  /* 0x0000000106067899 */ /* 0x000fe4000800063f */
[----:B0-----:R-:W-:Y:S02]  /*01e0*/  ULEA UR8, UR8, UR4, 0x18 ;  /* 0x0000000408087291 */ /* 0x001fe4000f8ec03f */
[----:B------:R-:W-:-:S04]  /*01f0*/  UIADD3 UR4, -UR5, 0x100000, URZ ;  /* 0x0010000005047890 */ /* 0x000fc8000fffe13f */
[----:B------:R-:W-:Y:S02]  /*0200*/  USHF.L.U32 UR5, UR4, 0xb, URZ ;  /* 0x0000000b04057899 */ /* 0x000fe4000800063f */
[----:B------:R-:W-:Y:S01]  /*0210*/  USHF.L.U32 UR4, UR4, 0x1, URZ ;  /* 0x0000000104047899 */ /* 0x000fe2000800063f */
[----:B------:R-:W0:Y:S11]  /*0220*/  FENCE.VIEW.ASYNC.S ;  /* 0x00000000000073c6 */ /* 0x000e360000000000 */
[----:B0-----:R0:W1:Y:S01]  /*0230*/  SYNCS.EXCH.64 URZ, [UR8], UR4 ;  /* 0x00000004083f75b2 */ /* 0x0010620008000100 */
[----:B------:R0:W2:Y:S01]  /*0240*/  SYNCS.EXCH.64 URZ, [UR8+0x10], UR6 ;  /* 0x00001006083f75b2 */ /* 0x0000a20008000100 */
[----:B------:R0:W3:Y:S01]  /*0250*/  SYNCS.EXCH.64 URZ, [UR8+0x8], UR4 ;  /* 0x00000804083f75b2 */ /* 0x0000e20008000100 */
[----:B------:R0:W4:Y:S01]  /*0260*/  SYNCS.EXCH.64 URZ, [UR8+0x18], UR6 ;  /* 0x00001806083f75b2 */ /* 0x0001220008000100 */
[----:B------:R-:W-:Y:S01]  /*0270*/  NOP ;  /* 0x0000000000007918 */ /* 0x000fe20000000000 */
.L_x_2:
[----:B------:R-:W5:Y:S01]  /*0280*/  SHFL.IDX PT, R0, R0, RZ, 0x1f ;  /* 0x00001fff00007589 */ /* 0x000f6200000e0000 */
[----:B------:R-:W-:Y:S01]  /*0290*/  ELECT P0, URZ, PT ;  /* 0x00000000003f782f */ /* 0x000fe20003800000 */
[----:B------:R-:W1:Y:S01]  /*02a0*/  LDC R2, c[0x0][0x65c] ;  /* 0x00019700ff027b82 */ /* 0x000e620000000800 */
[----:B------:R-:W-:Y:S01]  /*02b0*/  SHF.R.S32.HI R6, RZ, 0x1f, R5 ;  /* 0x0000001fff067819 */ /* 0x000fe20000011405 */
[----:B------:R-:W2:Y:S01]  /*02c0*/  S2R R3, SR_CTAID.Y ;  /* 0x0000000000037919 */ /* 0x000ea20000002600 */
[----:B0-----:R-:W-:Y:S01]  /*02d0*/  UMOV UR4, 0x20 ;  /* 0x0000002000047882 */ /* 0x001fe20000000000 */
[----:B------:R-:W-:Y:S01]  /*02e0*/  ISETP.NE.AND P2, PT, R8, RZ, PT ;  /* 0x000000ff0800720c */ /* 0x000fe20003f45270 */
[----:B------:R-:W-:Y:S01]  /*02f0*/  NOP ;  /* 0x0000000000007918 */ /* 0x000fe20000000000 */
[----:B------:R-:W0:Y:S01]  /*0300*/  S2R R4, SR_CTAID.X ;  /* 0x0000000000047919 */ /* 0x000e220000002500 */
[----:B------:R-:W-:Y:S01]  /*0310*/  LEA.HI R6, R6, R5, RZ, 0x2 ;  /* 0x0000000506067211 */ /* 0x000fe200078f10ff */
[----:B------:R-:W-:Y:S01]  /*0320*/  NOP ;  /* 0x0000000000007918 */ /* 0x000fe20000000000 */
[----:B-----5:R-:W-:-:S02]  /*0330*/  ISETP.NE.OR P0, PT, R0, RZ, !P0 ;  /* 0x000000ff0000720c */ /* 0x020fc40004705670 */
[----:B-1----:R-:W-:-:S04]  /*0340*/  ISETP.NE.AND P3, PT, R2, 0x1, PT ;  /* 0x000000010200780c */ /* 0x002fc80003f65270 */
[----:B------:R-:W-:Y:S02]  /*0350*/  P2R R0, PR, RZ, 0x8 ;  /* 0x00000008ff007803 */ /* 0x000fe40000000000 */
[----:B------:R-:W-:-:S05]  /*0360*/  LOP3.LUT R0, R6, 0xfffffffc, RZ, 0xc0, !PT ;  /* 0xfffffffc06007812 */ /* 0x000fca00078ec0ff */
[----:B------:R-:W-:Y:S01]  /*0370*/  VOTEU.ALL UP0, P0 ;  /* 0x00000000003f7886 */ /* 0x000fe20000000000 */
[----:B------:R-:W-:Y:S01]  /*0380*/  IMAD.IADD R0, R5, 0x1, -R0 ;  /* 0x0000000105007824 */ /* 0x000fe200078e0a00 */
[----:B------:R-:W0:Y:S01]  /*0390*/  @P3 LDC R17, c[0x0][0x10] ;  /* 0x00000400ff113b82 */ /* 0x000e220000000800 */
[----:B------:R-:W-:Y:S01]  /*03a0*/  VOTEU.ALL UP1, P0 ;  /* 0x00000000003f7886 */ /* 0x000fe20000020000 */
[----:B--2---:R-:W-:Y:S01]  /*03b0*/  @P3 IMAD.MOV.U32 R6, RZ, RZ, R3 ;  /* 0x000000ffff063224 */ /* 0x004fe200078e0003 */
[----:B------:R-:W-:Y:S01]  /*03c0*/  @!UP0 UMOV UR6, 0x400 ;  /* 0x0000040000068882 */ /* 0x000fe20000000000 */
[----:B------:R-:W-:-:S04]  /*03d0*/  @!UP0 UIADD3 UR4, -UR4, 0x100000, URZ ;  /* 0x0010000004048890 */ /* 0x000fc8000fffe13f */
[----:B------:R-:W-:Y:S02]  /*03e0*/  @!UP0 USHF.L.U32 UR5, UR4, 0xb, URZ ;  /* 0x0000000b04058899 */ /* 0x000fe4000800063f */
[----:B------:R-:W-:Y:S01]  /*03f0*/  @!UP0 USHF.L.U32 UR4, UR4, 0x1, URZ ;  /* 0x0000000104048899 */ /* 0x000fe2000800063f */
[----:B------:R-:W-:Y:S02]  /*0400*/  @P3 IMAD.MOV.U32 R7, RZ, RZ, RZ ;  /* 0x000000ffff073224 */ /* 0x000fe400078e00ff */
[----:B------:R-:W-:Y:S01]  /*0410*/  IMAD.MOV.U32 R5, RZ, RZ, RZ ;  /* 0x000000ffff057224 */ /* 0x000fe200078e00ff */
[----:B------:R-:W1:Y:S01]  /*0420*/  @!UP0 S2UR UR7, SR_CgaCtaId ;  /* 0x00000000000789c3 */ /* 0x000e620000008800 */
[----:B------:R-:W-:-:S07]  /*0430*/  @P3 IMAD.MOV.U32 R11, RZ, RZ, RZ ;  /* 0x000000ffff0b3224 */ /* 0x000fce00078e00ff */
[----:B------:R-:W2:Y:S01]  /*0440*/  @!P3 LDC R9, c[0x0][0xc] ;  /* 0x00000300ff09bb82 */ /* 0x000ea20000000800 */
[----:B0-----:R-:W-:-:S04]  /*0450*/  @P3 IMAD.WIDE.U32 R16, R4, R17, R6 ;  /* 0x0000001104103225 */ /* 0x001fc800078e0006 */
[----:B------:R-:W-:Y:S01]  /*0460*/  @P3 IMAD.IADD R17, R17, 0x1, R11 ;  /* 0x0000000111113824 */ /* 0x000fe200078e020b */
[----:B-1----:R-:W-:Y:S01]  /*0470*/  @!UP0 ULEA UR6, UR7, UR6, 0x18 ;  /* 0x0000000607068291 */ /* 0x002fe2000f8ec03f */
[----:B------:R-:W-:Y:S01]  /*0480*/  VOTEU.ALL UP0, P0 ;  /* 0x00000000003f7886 */ /* 0x000fe20000000000 */
[----:B------:R-:W-:-:S04]  /*0490*/  ISETP.NE.AND P0, PT, R0, 0x3, PT ;  /* 0x000000030000780c */ /* 0x000fc80003f05270 */
[----:B------:R-:W-:Y:S01]  /*04a0*/  ISETP.EQ.OR P0, PT, R0, RZ, !P0 ;  /* 0x000000ff0000720c */ /* 0x000fe20004702670 */
[----:B--2---:R-:W-:-:S03]  /*04b0*/  @!P3 IMAD.WIDE.U32 R6, R9, R3, R4 ;  /* 0x000000030906b225 */ /* 0x004fc600078e0004 */
[C---:B------:R-:W-:Y:S01]  /*04c0*/  ISETP.EQ.AND P0, PT, R8.reuse, RZ, P0 ;  /* 0x000000ff0800720c */ /* 0x040fe20000702270 */
[----:B------:R-:W-:Y:S01]  /*04d0*/  VIADD R8, R8, 0xffffffff ;  /* 0xffffffff08087836 */ /* 0x000fe20000000000 */
[----:B------:R-:W0:Y:S02]  /*04e0*/  FENCE.VIEW.ASYNC.S ;  /* 0x00000000000073c6 */ /* 0x000e240000000000 */
[----:B0-----:R0:W3:Y:S01]  /*04f0*/  @!UP0 SYNCS.EXCH.64 URZ, [UR6+0x30], UR4 ;  /* 0x00003004063f85b2 */ /* 0x0010e20008000100 */
[----:B------:R-:W-:Y:S01]  /*0500*/  @!P3 IMAD.MOV.U32 R16, RZ, RZ, R6 ;  /* 0x000000ffff10b224 */ /* 0x000fe200078e0006 */
[----:B------:R-:W-:Y:S01]  /*0510*/  SEL R19, RZ, 0x1, !P0 ;  /* 0x00000001ff137807 */ /* 0x000fe20004000000 */
[----:B------:R-:W-:Y:S01]  /*0520*/  @!P3 IMAD.MOV.U32 R17, RZ, RZ, R7 ;  /* 0x000000ffff11b224 */ /* 0x000fe200078e0007 */
[----:B------:R-:W-:-:S04]  /*0530*/  ISETP.GE.U32.AND P1, PT, R8, 0x2, PT ;  /* 0x000000020800780c */ /* 0x000fc80003f26070 */
[----:B------:R-:W-:Y:S01]  /*0540*/  SEL R19, R19, 0x2, P1 ;  /* 0x0000000213137807 */ /* 0x000fe20000800000 */
[----:B------:R0:W3:Y:S01]  /*0550*/  @!UP1 SYNCS.EXCH.64 URZ, [UR6+0x38], UR4 ;  /* 0x00003804063f95b2 */ /* 0x0000e20008000100 */
[----:B------:R-:W-:Y:S01]  /*0560*/  NOP ;  /* 0x0000000000007918 */ /* 0x000fe20000000000 */
[----:B---34-:R-:W-:Y:S06]  /*0570*/  BAR.SYNC.DEFER_BLOCKING 0x0 ;  /* 0x0000000000007b1d */ /* 0x018fec0000010000 */
[----:B------:R-:W-:Y:S05]  /*0580*/  @!P2 BRA `(.L_x_3) ;  /* 0x0000008c0058a947 */ /* 0x000fea0003800000 */
[----:B------:R-:W-:-:S13]  /*0590*/  ISETP.GT.U32.AND P0, PT, R8, 0x1, PT ;  /* 0x000000010800780c */ /* 0x000fda0003f04070 */
[----:B0-----:R-:W-:Y:S05]  /*05a0*/  @P0 EXIT ;  /* 0x000000000000094d */ /* 0x001fea0003800000 */
[----:B------:R-:W-:Y:S01]  /*05b0*/  ULDC.64 UR4, c[0x0][0x650] ;  /* 0x0001940000047ab9 */ /* 0x000fe20000000a00 */
[----:B------:R-:W-:Y:S01]  /*05c0*/  PRMT R0, RZ, 0x7610, R0 ;  /* 0x00007610ff007816 */ /* 0x000fe20000000000 */
[----:B------:R-:W-:Y:S01]  /*05d0*/  IMAD.MOV.U32 R153, RZ, RZ, -0x1 ;  /* 0xffffffffff997424 */ /* 0x000fe200078e00ff */
[----:B------:R-:W-:Y:S01]  /*05e0*/  ISETP.GE.U32.AND P0, PT, R16, UR4, PT ;  /* 0x0000000410007c0c */ /* 0x000fe2000bf06070 */
[----:B------:R-:W-:Y:S02]  /*05f0*/  IMAD.MOV.U32 R152, RZ, RZ, -0x1 ;  /* 0xffffffffff987424 */ /* 0x000fe400078e00ff */
[----:B------:R-:W-:Y:S01]  /*0600*/  IMAD.MOV.U32 R23, RZ, RZ, -0x1 ;  /* 0xffffffffff177424 */ /* 0x000fe200078e00ff */
[----:B------:R-:W-:-:S13]  /*0610*/  ISETP.GE.U32.AND.EX P0, PT, R17, UR5, PT, P0 ;  /* 0x0000000511007c0c */ /* 0x000fda000bf06100 */
[----:B------:R-:W-:Y:S05]  /*0620*/  @P0 BRA `(.L_x_4) ;  /* 0x0000000400540947 */ /* 0x000fea0003800000 */
[----:B------:R-:W0:Y:S01]  /*0630*/  LDC.64 R14, c[0x0][0x628] ;  /* 0x00018a00ff0e7b82 */ /* 0x000e220000000a00 */
[----:B------:R-:W-:Y:S02]  /*0640*/  IMAD.MOV.U32 R6, RZ, RZ, R16 ;  /* 0x000000ffff067224 */ /* 0x000fe400078e0010 */
[----:B------:R-:W-:-:S05]  /*0650*/  IMAD.MOV.U32 R7, RZ, RZ, R17 ;  /* 0x000000ffff077224 */ /* 0x000fca00078e0011 */
[----:B------:R-:W1:Y:S08]  /*0660*/  LDC R0, c[0x0][0x630] ;  /* 0x00018c00ff007b82 */ /* 0x000e700000000800 */
[----:B------:R-:W2:Y:S01]  /*0670*/  LDC.64 R20, c[0x0][0x620] ;  /* 0x00018800ff147b82 */ /* 0x000ea20000000a00 */
[----:B0-----:R-:W-:-:S04]  /*0680*/  ISETP.NE.U32.AND P0, PT, R14, RZ, PT ;  /* 0x000000ff0e00720c */ /* 0x001fc80003f05070 */
[----:B------:R-:W-:-:S13]  /*0690*/  ISETP.NE.AND.EX P0, PT, R15, RZ, PT, P0 ;  /* 0x000000ff0f00720c */ /* 0x000fda0003f05300 */
[----:B-12---:R-:W-:Y:S05]  /*06a0*/  @!P0 BRA `(.L_x_5) ;  /* 0x0000000000288947 */ /* 0x006fea0003800000 */
[----:B------:R-:W0:Y:S02]  /*06b0*/  LDC R11, c[0x0][0x634] ;  /* 0x00018d00ff0b7b82 */ /* 0x000e240000000800 */
[----:B0-----:R-:W-:-:S05]  /*06c0*/  IADD3 R11, P0, R16, R11, RZ ;  /* 0x0000000b100b7210 */ /* 0x001fca0007f1e0ff */
[----:B------:R-:W-:-:S04]  /*06d0*/  IMAD.X R13, RZ, RZ, R17, P0 ;  /* 0x000000ffff0d7224 */ /* 0x000fc800000e0611 */
[----:B------:R-:W-:-:S04]  /*06e0*/  IMAD.WIDE.U32 R6, R13, R14, RZ ;  /* 0x0000000e0d067225 */ /* 0x000fc800078e00ff */
[----:B------:R-:W-:-:S04]  /*06f0*/  IMAD.WIDE.U32 R8, P0, R11, R15, R6 ;  /* 0x0000000f0b087225 */ /* 0x000fc80007800006 */
[----:B------:R-:W-:-:S04]  /*0700*/  IMAD.WIDE.U32 R6, R11, R14, RZ ;  /* 0x0000000e0b067225 */ /* 0x000fc800078e00ff */
[----:B------:R-:W-:Y:S01]  /*0710*/  IMAD.X R11, RZ, RZ, RZ, P0 ;  /* 0x000000ffff0b7224 */ /* 0x000fe200000e06ff */
[----:B------:R-:W-:Y:S01]  /*0720*/  IADD3 RZ, P0, R7, R8, RZ ;  /* 0x0000000807ff7210 */ /* 0x000fe20007f1e0ff */
[----:B------:R-:W-:-:S04]  /*0730*/  IMAD.MOV.U32 R10, RZ, RZ, R9 ;  /* 0x000000ffff0a7224 */ /* 0x000fc800078e0009 */
[----:B------:R-:W-:-:S08]  /*0740*/  IMAD.WIDE.U32.X R6, R13, R15, R10, P0 ;  /* 0x0000000f0d067225 */ /* 0x000fd000000e040a */
.L_x_5:
[-CC-:B------:R-:W-:Y:S01]  /*0750*/  SHF.R.U64 R23, R6, R0.reuse, R7.reuse ;  /* 0x0000000006177219 */ /* 0x180fe20000001207 */
[----:B------:R-:W0:Y:S01]  /*0760*/  LDC R10, c[0x0][0x618] ;  /* 0x00018600ff0a7b82 */ /* 0x000e220000000800 */
[----:B------:R-:W-:Y:S01]  /*0770*/  SHF.R.U32.HI R5, RZ, R0, R7 ;  /* 0x00000000ff057219 */ /* 0x000fe20000011607 */
[----:B------:R-:W-:Y:S01]  /*0780*/  ULDC UR4, c[0x0][0x150] ;  /* 0x0000540000047ab9 */ /* 0x000fe20000000800 */
[----:B------:R-:W-:Y:S02]  /*0790*/  IADD3 R9, P0, RZ, -R23, RZ ;  /* 0x80000017ff097210 */ /* 0x000fe40007f1e0ff */
[----:B------:R-:W-:-:S03]  /*07a0*/  I2FP.F32.U32 R0, R4 ;  /* 0x0000000400007245 */ /* 0x000fc60000201000 */
[----:B------:R-:W1:Y:S01]  /*07b0*/  LDC.64 R28, c[0x0][0x640] ;  /* 0x00019000ff1c7b82 */ /* 0x000e620000000a00 */
[----:B------:R-:W-:Y:S02]  /*07c0*/  IMAD.X R11, RZ, RZ, ~R5, P0 ;  /* 0x000000ffff0b7224 */ /* 0x000fe400000e0e05 */
[----:B------:R-:W-:Y:S01]  /*07d0*/  FMUL R0, R0, UR4 ;  /* 0x0000000400007c20 */ /* 0x000fe20008400000 */
[----:B------:R-:W-:Y:S01]  /*07e0*/  IMAD.WIDE.U32 R6, R9, R20, R16 ;  /* 0x0000001409067225 */ /* 0x000fe200078e0010 */
[----:B------:R-:W-:-:S03]  /*07f0*/  ULDC UR4, c[0x0][0x154] ;  /* 0x0000550000047ab9 */ /* 0x000fc60000000800 */
[----:B------:R-:W-:Y:S01]  /*0800*/  IMAD R8, R11, R20, RZ ;  /* 0x000000140b087224 */ /* 0x000fe200078e02ff */
[----:B------:R-:W2:Y:S01]  /*0810*/  LDC R5, c[0x0][0x144] ;  /* 0x00005100ff057b82 */ /* 0x000ea20000000800 */
[----:B------:R-:W3:Y:S02]  /*0820*/  F2I.U32.TRUNC.NTZ R0, R0 ;  /* 0x0000000000007305 */ /* 0x000ee4000020f000 */
[----:B------:R-:W-:-:S04]  /*0830*/  IMAD R9, R9, R21, R8 ;  /* 0x0000001509097224 */ /* 0x000fc800078e0208 */
[----:B------:R-:W-:Y:S01]  /*0840*/  IMAD.IADD R7, R7, 0x1, R9 ;  /* 0x0000000107077824 */ /* 0x000fe200078e0209 */
[----:B------:R-:W4:Y:S01]  /*0850*/  LDC R12, c[0x0][0x608] ;  /* 0x00018200ff0c7b82 */ /* 0x000f220000000800 */
[----:B------:R-:W-:-:S03]  /*0860*/  IMAD.MOV.U32 R9, RZ, RZ, -0x1 ;  /* 0xffffffffff097424 */ /* 0x000fc600078e00ff */
[-CC-:B0-----:R-:W-:Y:S02]  /*0870*/  SHF.R.U64 R20, R6, R10.reuse, R7.reuse ;  /* 0x0000000a06147219 */ /* 0x181fe40000001207 */
[----:B------:R-:W-:Y:S02]  /*0880*/  I2FP.F32.U32 R6, R3 ;  /* 0x0000000300067245 */ /* 0x000fe40000201000 */
[----:B------:R-:W0:Y:S01]  /*0890*/  LDC R26, c[0x0][0x658] ;  /* 0x00019600ff1a7b82 */ /* 0x000e220000000800 */
[----:B-1----:R-:W-:Y:S01]  /*08a0*/  ISETP.NE.U32.AND P0, PT, R28, RZ, PT ;  /* 0x000000ff1c00720c */ /* 0x002fe20003f05070 */
[----:B---3--:R-:W-:Y:S01]  /*08b0*/  IMAD.MOV R8, RZ, RZ, -R0 ;  /* 0x000000ffff087224 */ /* 0x008fe200078e0a00 */
[----:B------:R-:W-:Y:S01]  /*08c0*/  SHF.R.U32.HI R7, RZ, R10, R7 ;  /* 0x0000000aff077219 */ /* 0x000fe20000011607 */
[----:B------:R-:W-:Y:S01]  /*08d0*/  FMUL R6, R6, UR4 ;  /* 0x0000000406067c20 */ /* 0x000fe20008400000 */
[----:B------:R-:W-:-:S03]  /*08e0*/  ISETP.NE.AND.EX P0, PT, R29, RZ, PT, P0 ;  /* 0x000000ff1d00720c */ /* 0x000fc60003f05300 */
[----:B------:R-:W1:Y:S01]  /*08f0*/  LDC R14, c[0x0][0x148] ;  /* 0x00005200ff0e7b82 */ /* 0x000e620000000800 */
[----:B--2---:R-:W-:-:S07]  /*0900*/  IMAD R0, R5, R8, R4 ;  /* 0x0000000805007224 */ /* 0x004fce00078e0204 */
[----:B------:R-:W2:Y:S01]  /*0910*/  LDC R24, c[0x0][0x600] ;  /* 0x00018000ff187b82 */ /* 0x000ea20000000800 */
[-CC-:B----4-:R-:W-:Y:S02]  /*0920*/  SHF.R.U64 R30, R20, R12.reuse, R7.reuse ;  /* 0x0000000c141e7219 */ /* 0x190fe40000001207 */
[----:B------:R-:W-:Y:S01]  /*0930*/  SHF.R.U32.HI R5, RZ, R12, R7 ;  /* 0x0000000cff057219 */ /* 0x000fe20000011607 */
[----:B------:R-:W-:Y:S01]  /*0940*/  IMAD.MOV.U32 R7, RZ, RZ, 0x1 ;  /* 0x00000001ff077424 */ /* 0x000fe200078e00ff */
[----:B------:R3:W4:Y:S03]  /*0950*/  F2I.U32.TRUNC.NTZ R12, R6 ;  /* 0x00000006000c7305 */ /* 0x000726000020f000 */
[----:B------:R-:W1:Y:S01]  /*0960*/  LDC R15, c[0x0][0x648] ;  /* 0x00019200ff0f7b82 */ /* 0x000e620000000800 */
[-C--:B0-----:R-:W-:Y:S02]  /*0970*/  SHF.L.U32 R4, R9, R26.reuse, RZ ;  /* 0x0000001a09047219 */ /* 0x081fe400000006ff */
[----:B------:R-:W-:-:S02]  /*0980*/  SHF.R.U64 R32, R30, R26, R5 ;  /* 0x0000001a1e207219 */ /* 0x000fc40000001205 */
[----:B------:R-:W-:Y:S02]  /*0990*/  LOP3.LUT R11, RZ, R4, RZ, 0x33, !PT ;  /* 0x00000004ff0b7212 */ /* 0x000fe400078e33ff */
[-C--:B------:R-:W-:Y:S01]  /*09a0*/  SHF.R.U32.HI R5, RZ, R26.reuse, R5 ;  /* 0x0000001aff057219 */ /* 0x080fe20000011605 */
[----:B------:R-:W0:Y:S01]  /*09b0*/  LDC R21, c[0x0][0x638] ;  /* 0x00018e00ff157b82 */ /* 0x000e220000000800 */
[----:B------:R-:W-:Y:S01]  /*09c0*/  SHF.L.U32 R10, R7, R26, RZ ;  /* 0x0000001a070a7219 */ /* 0x000fe200000006ff */
[----:B------:R-:W-:-:S06]  /*09d0*/  IMAD.MOV.U32 R4, RZ, RZ, R32 ;  /* 0x000000ffff047224 */ /* 0x000fcc00078e0020 */
[----:B------:R-:W0:Y:S01]  /*09e0*/  LDC R153, c[0x0][0x610] ;  /* 0x00018400ff997b82 */ /* 0x000e220000000800 */
[----:B---34-:R-:W-:Y:S05]  /*09f0*/  @!P0 BRA `(.L_x_6) ;  /* 0x0000000000288947 */ /* 0x018fea0003800000 */
[----:B------:R-:W3:Y:S02]  /*0a00*/  LDC R9, c[0x0][0x64c] ;  /* 0x00019300ff097b82 */ /* 0x000ee40000000800 */
[----:B---3--:R-:W-:-:S05]  /*0a10*/  IADD3 R9, P0, R32, R9, RZ ;  /* 0x0000000920097210 */ /* 0x008fca0007f1e0ff */
        /* <DEDUP_REMOVED lines=8> */
.L_x_6:
[----:B-1----:R-:W-:Y:S01]  /*0aa0*/  SHF.R.U64 R4, R4, R15, R5 ;  /* 0x0000000f04047219 */ /* 0x002fe20000001205 */
[----:B--2---:R-:W-:Y:S01]  /*0ab0*/  VIADD R5, R24, 0xffffffff ;  /* 0xffffffff18057836 */ /* 0x004fe20000000000 */
[----:B------:R-:W-:Y:S01]  /*0ac0*/  LOP3.LUT R11, R30, R11, RZ, 0xc0, !PT ;  /* 0x0000000b1e0b7212 */ /* 0x000fe200078ec0ff */
[----:B------:R-:W-:Y:S02]  /*0ad0*/  IMAD.MOV R12, RZ, RZ, -R12 ;  /* 0x000000ffff0c7224 */ /* 0x000fe400078e0a0c */
[----:B------:R-:W-:Y:S02]  /*0ae0*/  IMAD.MOV R6, RZ, RZ, -R4 ;  /* 0x000000ffff067224 */ /* 0x000fe400078e0a04 */
[----:B------:R-:W-:Y:S01]  /*0af0*/  IMAD R11, R10, R4, R11 ;  /* 0x000000040a0b7224 */ /* 0x000fe200078e020b */
[----:B------:R-:W-:Y:S01]  /*0b00*/  LOP3.LUT R4, R20, R5, RZ, 0xc0, !PT ;  /* 0x0000000514047212 */ /* 0x000fe200078ec0ff */
[----:B------:R-:W-:Y:S02]  /*0b10*/  @P3 IMAD R0, R14, R12, R3 ;  /* 0x0000000c0e003224 */ /* 0x000fe400078e0203 */
[----:B0-----:R-:W-:-:S02]  /*0b20*/  IMAD R3, R6, R21, R32 ;  /* 0x0000001506037224 */ /* 0x001fc400078e0220 */
[----:B------:R-:W-:Y:S02]  /*0b30*/  IMAD R153, R11, R153, R0 ;  /* 0x000000990b997224 */ /* 0x000fe400078e0200 */
[----:B------:R-:W-:Y:S02]  /*0b40*/  IMAD R4, R3, R24, R4 ;  /* 0x0000001803047224 */ /* 0x000fe400078e0204 */
[----:B------:R-:W-:-:S03]  /*0b50*/  IMAD.MOV.U32 R0, RZ, RZ, 0x1 ;  /* 0x00000001ff007424 */ /* 0x000fc600078e00ff */
[----:B------:R-:W-:Y:S02]  /*0b60*/  SEL R152, R4, R153, !P3 ;  /* 0x0000009904987207 */ /* 0x000fe40005800000 */
[----:B------:R-:W-:-:S07]  /*0b70*/  SEL R153, R153, R4, !P3 ;  /* 0x0000000499997207 */ /* 0x000fce0005800000 */
.L_x_4:
[----:B------:R-:W-:-:S08]  /*0b80*/  NOP ;  /* 0x0000000000007918 */ /* 0x000fd00000000000 */
[----:B------:R-:W0:Y:S02]  /*0b90*/  USETMAXREG.TRY_ALLOC.CTAPOOL UP0, 0xe8 ;  /* 0x000000e8000079c8 */ /* 0x000e240008000600 */
[----:B0-----:R-:W-:-:S13]  /*0ba0*/  PLOP3.LUT P0, PT, PT, PT, UP0, 0x80, 0x0 ;  /* 0x000000000000781c */ /* 0x001fda0003f0f008 */
[----:B------:R-:W-:Y:S05]  /*0bb0*/  @!P0 BRA `(.L_x_4) ;  /* 0xfffffffc00f08947 */ /* 0x000fea000383ffff */
[----:B------:R-:W-:Y:S01]  /*0bc0*/  ULDC.64 UR4, c[0x0][0x598] ;  /* 0x0001660000047ab9 */ /* 0x000fe20000000a00 */
[----:B------:R-:W-:Y:S01]  /*0bd0*/  ULDC.64 UR36, c[0x0][0x208] ;  /* 0x0000820000247ab9 */ /* 0x000fe20000000a00 */
[----:B------:R-:W-:-:S04]  /*0be0*/  ISETP.NE.U32.AND P0, PT, RZ, UR4, PT ;  /* 0x00000004ff007c0c */ /* 0x000fc8000bf05070 */
[----:B------:R-:W-:-:S13]  /*0bf0*/  ISETP.NE.AND.EX P0, PT, RZ, UR5, PT, P0 ;  /* 0x00000005ff007c0c */ /* 0x000fda000bf05300 */
[----:B------:R-:W-:Y:S05]  /*0c00*/  @!P0 BRA `(.L_x_7) ;  /* 0x00000000001c8947 */ /* 0x000fea0003800000 */
[----:B------:R-:W0:Y:S02]  /*0c10*/  LDC.64 R4, c[0x0][0x598] ;  /* 0x00016600ff047b82 */ /* 0x000e240000000a00 */
[----:B0-----:R-:W2:Y:S02]  /*0c20*/  LDG.E.64 R4, desc[UR36][R4.64] ;  /* 0x0000002404047981 */ /* 0x001ea4000c1e1b00 */
[----:B--2---:R-:W-:-:S04]  /*0c30*/  ISETP.NE.U32.AND P0, PT, R4, RZ, PT ;  /* 0x000000ff0400720c */ /* 0x004fc80003f05070 */
[----:B------:R-:W-:-:S13]  /*0c40*/  ISETP.NE.AND.EX P0, PT, R5, RZ, PT, P0 ;  /* 0x000000ff0500720c */ /* 0x000fda0003f05300 */
[----:B------:R-:W-:Y:S05]  /*0c50*/  @!P0 BRA `(.L_x_7) ;  /* 0x0000000000088947 */ /* 0x000fea0003800000 */
[----:B------:R0:W5:Y:S01]  /*0c60*/  LD.E R154, desc[UR36][R4.64] ;  /* 0x00000024049a7980 */ /* 0x000162000c101900 */
[----:B------:R-:W-:Y:S05]  /*0c70*/  BRA `(.L_x_8) ;  /* 0x0000000000247947 */ /* 0x000fea0003800000 */
.L_x_7:
[----:B------:R-:W-:Y:S02]  /*0c80*/  ULDC.64 UR4, c[0x0][0x588] ;  /* 0x0001620000047ab9 */ /* 0x000fe40000000a00 */
[----:B------:R-:W-:-:S04]  /*0c90*/  ISETP.NE.U32.AND P0, PT, RZ, UR4, PT ;  /* 0x00000004ff007c0c */ /* 0x000fc8000bf05070 */
[----:B------:R-:W-:-:S13]  /*0ca0*/  ISETP.NE.AND.EX P0, PT, RZ, UR5, PT, P0 ;  /* 0x00000005ff007c0c */ /* 0x000fda000bf05300 */
[----:B------:R-:W-:Y:S05]  /*0cb0*/  @!P0 BRA `(.L_x_9) ;  /* 0x00000000000c8947 */ /* 0x000fea0003800000 */
[----:B------:R-:W0:Y:S02]  /*0cc0*/  LDC.64 R154, c[0x0][0x588] ;  /* 0x00016200ff9a7b82 */ /* 0x000e240000000a00 */
[----:B0-----:R1:W5:Y:S01]  /*0cd0*/  LDG.E R154, desc[UR36][R154.64] ;  /* 0x000000249a9a7981 */ /* 0x001362000c1e1900 */
[----:B------:R-:W-:Y:S05]  /*0ce0*/  BRA `(.L_x_8) ;  /* 0x0000000000087947 */ /* 0x000fea0003800000 */
.L_x_9:
[----:B------:R-:W-:Y:S02]  /*0cf0*/  ULDC UR4, c[0x0][0x580] ;  /* 0x0001600000047ab9 */ /* 0x000fe40000000800 */
[----:B------:R-:W-:-:S07]  /*0d00*/  IMAD.U32 R154, RZ, RZ, UR4 ;  /* 0x00000004ff9a7e24 */ /* 0x000fce000f8e00ff */
.L_x_8:
[----:B------:R-:W-:Y:S02]  /*0d10*/  ULDC.64 UR4, c[0x0][0x5a0] ;  /* 0x0001680000047ab9 */ /* 0x000fe40000000a00 */
[----:B------:R-:W-:-:S04]  /*0d20*/  ISETP.NE.U32.AND P0, PT, RZ, UR4, PT ;  /* 0x00000004ff007c0c */ /* 0x000fc8000bf05070 */
[----:B------:R-:W-:-:S13]  /*0d30*/  ISETP.NE.AND.EX P0, PT, RZ, UR5, PT, P0 ;  /* 0x00000005ff007c0c */ /* 0x000fda000bf05300 */
[----:B------:R-:W-:Y:S05]  /*0d40*/  @!P0 BRA `(.L_x_10) ;  /* 0x00000000001c8947 */ /* 0x000fea0003800000 */
[----:B0-----:R-:W0:Y:S02]  /*0d50*/  LDC.64 R4, c[0x0][0x5a0] ;  /* 0x00016800ff047b82 */ /* 0x001e240000000a00 */
[----:B0-----:R-:W2:Y:S02]  /*0d60*/  LDG.E.64 R4, desc[UR36][R4.64] ;  /* 0x0000002404047981 */ /* 0x001ea4000c1e1b00 */
[----:B--2---:R-:W-:-:S04]  /*0d70*/  ISETP.NE.U32.AND P0, PT, R4, RZ, PT ;  /* 0x000000ff0400720c */ /* 0x004fc80003f05070 */
[----:B------:R-:W-:-:S13]  /*0d80*/  ISETP.NE.AND.EX P0, PT, R5, RZ, PT, P0 ;  /* 0x000000ff0500720c */ /* 0x000fda0003f05300 */
[----:B------:R-:W-:Y:S05]  /*0d90*/  @!P0 BRA `(.L_x_10) ;  /* 0x0000000000088947 */ /* 0x000fea0003800000 */
[----:B-1----:R0:W5:Y:S01]  /*0da0*/  LD.E R155, desc[UR36][R4.64] ;  /* 0x00000024049b7980 */ /* 0x002162000c101900 */
[----:B------:R-:W-:Y:S05]  /*0db0*/  BRA `(.L_x_11) ;  /* 0x0000000000247947 */ /* 0x000fea0003800000 */
.L_x_10:
[----:B------:R-:W-:Y:S02]  /*0dc0*/  ULDC.64 UR4, c[0x0][0x590] ;  /* 0x0001640000047ab9 */ /* 0x000fe40000000a00 */
[----:B------:R-:W-:-:S04]  /*0dd0*/  ISETP.NE.U32.AND P0, PT, RZ, UR4, PT ;  /* 0x00000004ff007c0c */ /* 0x000fc8000bf05070 */
[----:B------:R-:W-:-:S13]  /*0de0*/  ISETP.NE.AND.EX P0, PT, RZ, UR5, PT, P0 ;  /* 0x00000005ff007c0c */ /* 0x000fda000bf05300 */
[----:B------:R-:W-:Y:S05]  /*0df0*/  @!P0 BRA `(.L_x_12) ;  /* 0x00000000000c8947 */ /* 0x000fea0003800000 */
[----:B0-----:R-:W1:Y:S02]  /*0e00*/  LDC.64 R4, c[0x0][0x590] ;  /* 0x00016400ff047b82 */ /* 0x001e640000000a00 */
[----:B-1----:R1:W5:Y:S01]  /*0e10*/  LDG.E R155, desc[UR36][R4.64] ;  /* 0x00000024049b7981 */ /* 0x002362000c1e1900 */
[----:B------:R-:W-:Y:S05]  /*0e20*/  BRA `(.L_x_11) ;  /* 0x0000000000087947 */ /* 0x000fea0003800000 */
.L_x_12:
[----:B------:R-:W-:Y:S02]  /*0e30*/  ULDC UR4, c[0x0][0x584] ;  /* 0x0001610000047ab9 */ /* 0x000fe40000000800 */
[----:B-1----:R-:W-:-:S07]  /*0e40*/  IMAD.U32 R155, RZ, RZ, UR4 ;  /* 0x00000004ff9b7e24 */ /* 0x002fce000f8e00ff */
.L_x_11:
[----:B------:R-:W-:-:S13]  /*0e50*/  LOP3.LUT P0, RZ, R0, 0xff, RZ, 0xc0, !PT ;  /* 0x000000ff00ff7812 */ /* 0x000fda000780c0ff */
[----:B------:R-:W-:Y:S05]  /*0e60*/  @!P0 EXIT ;  /* 0x000000000000894d */ /* 0x000fea0003800000 */
[----:B------:R-:W-:Y:S01]  /*0e70*/  ULDC UR4, c[0x0][0x28c] ;  /* 0x0000a30000047ab9 */ /* 0x000fe20000000800 */
[----:B------:R-:W-:Y:S01]  /*0e80*/  LOP3.LUT R160, R19, 0x1, RZ, 0xfc, !PT ;  /* 0x0000000113a07812 */ /* 0x000fe200078efcff */
[----:B------:R-:W-:Y:S01]  /*0e90*/  UIADD3 UR4, UR4, 0x7f, URZ ;  /* 0x0000007f04047890 */ /* 0x000fe2000fffe03f */
[----:B------:R-:W-:Y:S01]  /*0ea0*/  UMOV UR38, URZ ;  /* 0x0000003f00267c82 */ /* 0x000fe20008000000 */
[----:B------:R-:W-:Y:S02]  /*0eb0*/  UMOV UR39, URZ ;  /* 0x0000003f00277c82 */ /* 0x000fe40008000000 */
[----:B------:R-:W-:-:S04]  /*0ec0*/  USHF.R.S32.HI UR5, URZ, 0x1f, UR4 ;  /* 0x0000001f3f057899 */ /* 0x000fc80008011404 */
[----:B------:R-:W-:-:S04]  /*0ed0*/  ULEA.HI UR5, UR5, UR4, URZ, 0x7 ;  /* 0x0000000405057291 */ /* 0x000fc8000f8f383f */
[----:B------:R-:W-:-:S12]  /*0ee0*/  USHF.R.S32.HI UR40, URZ, 0x7, UR5 ;  /* 0x000000073f287899 */ /* 0x000fd80008011405 */
.L_x_286:
[----:B------:R-:W-:Y:S01]  /*0ef0*/  LOP3.LUT R0, R18, 0x80, RZ, 0xc0, !PT ;  /* 0x0000008012007812 */ /* 0x000fe200078ec0ff */
[----:B--2---:R-:W2:Y:S01]  /*0f00*/  S2UR UR7, SR_CgaCtaId ;  /* 0x00000000000779c3 */ /* 0x004ea20000008800 */
[----:B------:R-:W-:Y:S02]  /*0f10*/  UMOV UR6, 0x400 ;  /* 0x0000040000067882 */ /* 0x000fe40000000000 */
[----:B------:R-:W-:-:S06]  /*0f20*/  SHF.R.U32.HI R0, RZ, 0x7, R0 ;  /* 0x00000007ff007819 */ /* 0x000fcc0000011600 */
[----:B---3--:R-:W3:Y:S01]  /*0f30*/  SHFL.IDX PT, R0, R0, RZ, 0x1f ;  /* 0x00001fff00007589 */ /* 0x008ee200000e0000 */
[----:B--2---:R-:W-:Y:S01]  /*0f40*/  ULEA UR42, UR7, UR6, 0x18 ;  /* 0x00000006072a7291 */ /* 0x004fe2000f8ec03f */
[----:B---3--:R-:W-:-:S13]  /*0f50*/  R2UR UR4, R0 ;  /* 0x00000000000472ca */ /* 0x008fda00000e0000 */
[----:B------:R-:W-:-:S04]  /*0f60*/  ULEA.HI UR5, UR4, UR4, URZ, 0x1 ;  /* 0x0000000404057291 */ /* 0x000fc8000f8f083f */
[----:B------:R-:W-:-:S04]  /*0f70*/  ULOP3.LUT UR5, UR5, 0x7fffe, URZ, 0xc0, !UPT ;  /* 0x0007fffe05057892 */ /* 0x000fc8000f8ec03f */
[----:B------:R-:W-:-:S03]  /*0f80*/  UIADD3 UR5, UR4, -UR5, URZ ;  /* 0x8000000504057290 */ /* 0x000fc6000fffe03f */
[----:B------:R-:W-:Y:S01]  /*0f90*/  ULDC UR4, c[0x0][0x28c] ;  /* 0x0000a30000047ab9 */ /* 0x000fe20000000800 */
[----:B------:R-:W-:Y:S01]  /*0fa0*/  ULEA UR5, UR5, UR42, 0xd ;  /* 0x0000002a05057291 */ /* 0x000fe2000f8e683f */
[----:B------:R-:W-:-:S03]  /*0fb0*/  ISETP.LT.AND P0, PT, RZ, UR4, PT ;  /* 0x00000004ff007c0c */ /* 0x000fc6000bf01270 */
[----:B------:R-:W-:-:S04]  /*0fc0*/  UIADD3 UR5, UR5, 0x100, URZ ;  /* 0x0000010005057890 */ /* 0x000fc8000fffe03f */
[----:B------:R-:W-:-:S04]  /*0fd0*/  USHF.R.U32.HI UR5, URZ, 0x4, UR5 ;  /* 0x000000043f057899 */ /* 0x000fc80008011605 */
[----:B------:R-:W-:Y:S02]  /*0fe0*/  ULOP3.LUT UR41, UR5, 0x3fff, URZ, 0xc0, !UPT ;  /* 0x00003fff05297892 */ /* 0x000fe4000f8ec03f */
[----:B-1--4-:R-:W-:Y:S10]  /*0ff0*/  @P0 BRA `(.L_x_13) ;  /* 0x0000000000400947 */ /* 0x012ff40003800000 */
[----:B------:R-:W-:Y:S01]  /*1000*/  MOV R0, 0x0 ;  /* 0x0000000000007802 */ /* 0x000fe20000000f00 */
[----:B------:R-:W-:Y:S01]  /*1010*/  ULDC.64 UR4, c[0x4][0x68] ;  /* 0x01001a0000047ab9 */ /* 0x000fe20000000a00 */
[----:B------:R-:W-:Y:S01]  /*1020*/  ULDC.64 UR6, c[0x4][0x8] ;  /* 0x0100020000067ab9 */ /* 0x000fe20000000a00 */
[----:B01----:R-:W-:Y:S01]  /*1030*/  IMAD.U32 R4, RZ, RZ, UR4 ;  /* 0x00000004ff047e24 */ /* 0x003fe2000f8e00ff */
[----:B------:R0:W1:Y:S01]  /*1040*/  LDC.64 R14, c[0x4][R0] ;  /* 0x01000000000e7b82 */ /* 0x0000620000000a00 */
[----:B------:R-:W-:Y:S01]  /*1050*/  IMAD.U32 R5, RZ, RZ, UR5 ;  /* 0x00000005ff057e24 */ /* 0x000fe2000f8e00ff */
[----:B------:R-:W-:Y:S01]  /*1060*/  ULDC.64 UR4, c[0x4][0x70] ;  /* 0x01001c0000047ab9 */ /* 0x000fe20000000a00 */
[----:B------:R-:W-:Y:S02]  /*1070*/  IMAD.U32 R10, RZ, RZ, UR6 ;  /* 0x00000006ff0a7e24 */ /* 0x000fe4000f8e00ff */
[----:B------:R-:W-:Y:S02]  /*1080*/  IMAD.U32 R6, RZ, RZ, UR4 ;  /* 0x00000004ff067e24 */ /* 0x000fe4000f8e00ff */
[----:B------:R-:W-:-:S02]  /*1090*/  IMAD.U32 R7, RZ, RZ, UR5 ;  /* 0x00000005ff077e24 */ /* 0x000fc4000f8e00ff */
[----:B------:R-:W-:Y:S02]  /*10a0*/  IMAD.U32 R11, RZ, RZ, UR7 ;  /* 0x00000007ff0b7e24 */ /* 0x000fe4000f8e00ff */
[----:B------:R-:W-:Y:S02]  /*10b0*/  IMAD.MOV.U32 R8, RZ, RZ, 0x1e1 ;  /* 0x000001e1ff087424 */ /* 0x000fe400078e00ff */
[----:B------:R-:W-:Y:S02]  /*10c0*/  IMAD.MOV.U32 R12, RZ, RZ, 0x1 ;  /* 0x00000001ff0c7424 */ /* 0x000fe400078e00ff */
[----:B0-----:R-:W-:-:S07]  /*10d0*/  IMAD.MOV.U32 R13, RZ, RZ, RZ ;  /* 0x000000ffff0d7224 */ /* 0x001fce00078e00ff */
[----:B------:R-:W-:-:S07]  /*10e0*/  LEPC R20, `(.L_x_13) ;  /* 0x000000001014794e */ /* 0x000fce0000000000 */
[----:B-1---5:R-:W-:Y:S05]  /*10f0*/  CALL.ABS.NOINC R14 ;  /* 0x000000000e007343 */ /* 0x022fea0003c00000 */
.L_x_13:
[----:B------:R-:W-:-:S13]  /*1100*/  ISETP.NE.AND P0, PT, R160, 0x3, PT ;  /* 0x00000003a000780c */ /* 0x000fda0003f05270 */
[----:B------:R-:W-:Y:S05]  /*1110*/  @!P0 BRA `(.L_x_14) ;  /* 0x0000000000048947 */ /* 0x000fea0003800000 */
[----:B------:R-:W-:Y:S01]  /*1120*/  BPT.TRAP 0x1 ;  /* 0x000000040000795c */ /* 0x000fe20000300000 */
.L_x_14:
[----:B------:R-:W-:Y:S02]  /*1130*/  IMAD.U32 R3, RZ, RZ, UR39 ;  /* 0x00000027ff037e24 */ /* 0x000fe4000f8e00ff */
[----:B------:R-:W-:-:S03]  /*1140*/  IMAD.U32 R0, RZ, RZ, UR38 ;  /* 0x00000026ff007e24 */ /* 0x000fc6000f8e00ff */
[----:B------:R-:W-:Y:S02]  /*1150*/  LEA R3, R3, UR42, 0x3 ;  /* 0x0000002a03037c11 */ /* 0x000fe4000f8e18ff */
[----:B------:R-:W-:-:S04]  /*1160*/  SHF.L.U32 R0, R0, 0x1f, RZ ;  /* 0x0000001f00007819 */ /* 0x000fc800000006ff */
[----:B------:R2:W3:Y:S01]  /*1170*/  SYNCS.PHASECHK.TRANS64.TRYWAIT P1, [R3+URZ], R0 ;  /* 0x00000000030075a7 */ /* 0x0004e2000802017f */
[----:B------:R-:W-:Y:S05]  /*1180*/  @!P0 BRA `(.L_x_15) ;  /* 0x0000000000048947 */ /* 0x000fea0003800000 */
[----:B------:R-:W-:Y:S01]  /*1190*/  BPT.TRAP 0x1 ;  /* 0x000000040000795c */ /* 0x000fe20000300000 */
.L_x_15:
[----:B---3--:R-:W-:Y:S05]  /*11a0*/  @P1 BRA `(.L_x_16) ;  /* 0x0000000000081947 */ /* 0x008fea0003800000 */
[----:B------:R-:W3:Y:S02]  /*11b0*/  SYNCS.PHASECHK.TRANS64.TRYWAIT P1, [R3+URZ], R0 ;  /* 0x00000000030075a7 */ /* 0x000ee4000802017f */
[----:B---3--:R-:W-:Y:S05]  /*11c0*/  @!P1 BRA `(.L_x_17) ;  /* 0x00000098001c9947 */ /* 0x008fea0003800000 */
.L_x_16:
[----:B------:R-:W-:-:S04]  /*11d0*/  UISETP.LT.AND UP0, UPT, UR40, 0x1, UPT ;  /* 0x000000012800788c */ /* 0x000fc8000bf01270 */
[----:B------:R-:W-:-:S04]  /*11e0*/  USEL UR4, UR40, 0x1, UP0 ;  /* 0x0000000128047887 */ /* 0x000fc80008000000 */
[----:B------:R-:W-:-:S06]  /*11f0*/  UIADD3 UR4, UR40, -UR4, URZ ;  /* 0x8000000428047290 */ /* 0x000fcc000fffe03f */
[----:B--23--:R-:W-:Y:S01]  /*1200*/  IMAD.U32 R0, RZ, RZ, UR4 ;  /* 0x00000004ff007e24 */ /* 0x00cfe2000f8e00ff */
[----:B------:R-:W-:Y:S05]  /*1210*/  WARPSYNC.ALL ;  /* 0x0000000000007948 */ /* 0x000fea0003800000 */
[----:B------:R-:W-:Y:S01]  /*1220*/  ISETP.GE.AND P1, PT, R0, 0x1, PT ;  /* 0x000000010000780c */ /* 0x000fe20003f26270 */
[----:B------:R-:W-:Y:S01]  /*1230*/  UIADD3 UR4, UR42, 0x20100, URZ ;  /* 0x000201002a047890 */ /* 0x000fe2000fffe03f */
[----:B------:R-:W-:Y:S01]  /*1240*/  WARPGROUP.ARRIVE ;  /* 0x00000000000079c5 */ /* 0x000fe20000000000 */
[----:B------:R-:W-:Y:S01]  /*1250*/  UMOV UR9, 0x40000040 ;  /* 0x4000004000097882 */ /* 0x000fe20000000000 */
[----:B------:R-:W-:Y:S01]  /*1260*/  UMOV UR11, 0x40000040 ;  /* 0x40000040000b7882 */ /* 0x000fe20000000000 */
[----:B------:R-:W-:Y:S01]  /*1270*/  USHF.R.U32.HI UR4, URZ, 0x4, UR4 ;  /* 0x000000043f047899 */ /* 0x000fe20008011604 */
[----:B------:R-:W-:Y:S01]  /*1280*/  UMOV UR13, 0x40000040 ;  /* 0x40000040000d7882 */ /* 0x000fe20000000000 */
[----:B------:R-:W-:-:S02]  /*1290*/  UMOV UR15, 0x40000040 ;  /* 0x40000040000f7882 */ /* 0x000fc40000000000 */
[----:B------:R-:W-:Y:S02]  /*12a0*/  ULOP3.LUT UR5, UR4, 0x3fff, URZ, 0xc0, !UPT ;  /* 0x00003fff04057892 */ /* 0x000fe4000f8ec03f */
[----:B------:R-:W-:Y:S02]  /*12b0*/  ULOP3.LUT UR4, UR41, 0x10000, URZ, 0xfc, !UPT ;  /* 0x0001000029047892 */ /* 0x000fe4000f8efc3f */
[----:B------:R-:W-:Y:S02]  /*12c0*/  ULOP3.LUT UR5, UR5, 0x10000, URZ, 0xfc, !UPT ;  /* 0x0001000005057892 */ /* 0x000fe4000f8efc3f */
[----:B------:R-:W-:Y:S02]  /*12d0*/  ULEA UR8, UR39, UR4, 0xc ;  /* 0x0000000427087291 */ /* 0x000fe4000f8e603f */
[----:B------:R-:W-:Y:S02]  /*12e0*/  ULEA UR6, UR39, UR5, 0xd ;  /* 0x0000000527067291 */ /* 0x000fe4000f8e683f */
[----:B------:R-:W-:-:S02]  /*12f0*/  UIADD3 UR12, UR8, 0x2, URZ ;  /* 0x00000002080c7890 */ /* 0x000fc4000fffe03f */
[----:B------:R-:W-:-:S03]  /*1300*/  UIADD3 UR14, UR6, 0x2, URZ ;  /* 0x00000002060e7890 */ /* 0x000fc6000fffe03f */
[----:B------:R-:W-:Y:S02]  /*1310*/  UMOV UR10, UR6 ;  /* 0x00000006000a7c82 */ /* 0x000fe40008000000 */
[----:B------:R-:W-:Y:S01]  /*1320*/  HGMMA.64x256x8.F32.TF32 R24, gdesc[UR8], RZ, !UPT, gsb0 ;  /* 0x07e00000081879f0 */ /* 0x000fe2000c0028ff */
[----:B------:R-:W-:Y:S01]  /*1330*/  UIADD3 UR10, UR6, 0x1806, URZ ;  /* 0x00001806060a7890 */ /* 0x000fe2000fffe03f */
[----:B------:R-:W-:Y:S01]  /*1340*/  UMOV UR9, 0x40000040 ;  /* 0x4000004000097882 */ /* 0x000fe20000000000 */
[----:B------:R-:W-:Y:S01]  /*1350*/  UMOV UR11, 0x40000040 ;  /* 0x40000040000b7882 */ /* 0x000fe20000000000 */
[----:B------:R-:W-:Y:S02]  /*1360*/  WARPGROUP.DEPBAR.LE gsb0, 0x0 ;  /* 0x00008000000079c5 */ /* 0x000fe40000010000 */
[----:B------:R-:W-:-:S15]  /*1370*/  WARPGROUP.ARRIVE ;  /* 0x00000000000079c5 */ /* 0x000fde0000000000 */
[----:B------:R-:W-:-:S07]  /*1380*/  NOP ;  /* 0x0000000000007918 */ /* 0x000fce0000000000 */
[----:B------:R-:W-:Y:S01]  /*1390*/  HGMMA.64x256x8.F32.TF32 R24, gdesc[UR12], R24, gsb0 ;  /* 0x07e000000c1879f0 */ /* 0x000fe20008002818 */
[----:B------:R-:W-:Y:S02]  /*13a0*/  UIADD3 UR12, UR8, 0x4, URZ ;  /* 0x00000004080c7890 */ /* 0x000fe4000fffe03f */
[----:B------:R-:W-:Y:S01]  /*13b0*/  UIADD3 UR14, UR6, 0x4, URZ ;  /* 0x00000004060e7890 */ /* 0x000fe2000fffe03f */
[----:B------:R-:W-:Y:S01]  /*13c0*/  UMOV UR13, 0x40000040 ;  /* 0x40000040000d7882 */ /* 0x000fe20000000000 */
[----:B------:R-:W-:Y:S01]  /*13d0*/  UMOV UR15, 0x40000040 ;  /* 0x40000040000f7882 */ /* 0x000fe20000000000 */
[----:B------:R-:W-:Y:S02]  /*13e0*/  WARPGROUP.DEPBAR.LE gsb0, 0x0 ;  /* 0x00008000000079c5 */ /* 0x000fe40000010000 */
[----:B------:R-:W-:-:S15]  /*13f0*/  WARPGROUP.ARRIVE ;  /* 0x00000000000079c5 */ /* 0x000fde0000000000 */
[----:B------:R-:W-:-:S05]  /*1400*/  NOP ;  /* 0x0000000000007918 */ /* 0x000fca0000000000 */
        /* <DEDUP_REMOVED lines=93> */
[----:B------:R-:W-:Y:S01]  /*19e0*/  UIADD3 UR8, UR8, 0xc06, URZ ;  /* 0x00000c0608087890 */ /* 0x000fe2000fffe03f */
[----:B------:R-:W-:Y:S02]  /*19f0*/  WARPGROUP.DEPBAR.LE gsb0, 0x0 ;  /* 0x00008000000079c5 */ /* 0x000fe40000010000 */
[----:B------:R-:W-:-:S15]  /*1a00*/  WARPGROUP.ARRIVE ;  /* 0x00000000000079c5 */ /* 0x000fde0000000000 */
[----:B------:R-:W-:-:S04]  /*1a10*/  NOP ;  /* 0x0000000000007918 */ /* 0x000fc80000000000 */
[----:B------:R-:W-:Y:S03]  /*1a20*/  HGMMA.64x256x8.F32.TF32 R24, gdesc[UR12], R24, gsb0 ;  /* 0x07e000000c1879f0 */ /* 0x000fe60008002818 */
[----:B------:R-:W-:Y:S02]  /*1a30*/  WARPGROUP.DEPBAR.LE gsb0, 0x0 ;  /* 0x00008000000079c5 */ /* 0x000fe40000010000 */
[----:B------:R-:W-:-:S15]  /*1a40*/  WARPGROUP.ARRIVE ;  /* 0x00000000000079c5 */ /* 0x000fde0000000000 */
[----:B------:R-:W-:-:S08]  /*1a50*/  NOP ;  /* 0x0000000000007918 */ /* 0x000fd00000000000 */
[----:B------:R-:W-:Y:S03]  /*1a60*/  HGMMA.64x256x8.F32.TF32 R24, gdesc[UR8], R24, gsb0 ;  /* 0x07e00000081879f0 */ /* 0x000fe60008002818 */
[----:B------:R-:W-:Y:S02]  /*1a70*/  WARPGROUP.DEPBAR.LE gsb0, 0x0 ;  /* 0x00008000000079c5 */ /* 0x000fe40000010000 */
[----:B------:R-:W-:Y:S05]  /*1a80*/  @!P1 BRA `(.L_x_18) ;  /* 0x0000000800a49947 */ /* 0x000fea0003800000 */
[----:B------:R-:W-:-:S04]  /*1a90*/  UIADD3 UR6, UR39, 0x1, URZ ;  /* 0x0000000127067890 */ /* 0x000fc8000fffe03f */
[----:B------:R-:W-:-:S04]  /*1aa0*/  UISETP.NE.AND UP0, UPT, UR6, 0x2, UPT ;  /* 0x000000020600788c */ /* 0x000fc8000bf05270 */
[----:B------:R-:W-:Y:S02]  /*1ab0*/  USEL UR7, URZ, 0x1, UP0 ;  /* 0x000000013f077887 */ /* 0x000fe40008000000 */
[----:B------:R-:W-:Y:S02]  /*1ac0*/  USEL UR6, UR6, URZ, UP0 ;  /* 0x0000003f06067287 */ /* 0x000fe40008000000 */
[----:B------:R-:W-:-:S06]  /*1ad0*/  ULOP3.LUT UR7, UR38, UR7, URZ, 0x3c, !UPT ;  /* 0x0000000726077292 */ /* 0x000fcc000f8e3c3f */
[----:B01----:R-:W-:Y:S01]  /*1ae0*/  IMAD.U32 R5, RZ, RZ, UR7 ;  /* 0x00000007ff057e24 */ /* 0x003fe2000f8e00ff */
[----:B------:R-:W-:-:S06]  /*1af0*/  UMOV UR7, UR39 ;  /* 0x0000002700077c82 */ /* 0x000fcc0008000000 */
.L_x_25:
[----:B01----:R-:W-:Y:S05]  /*1b00*/  @!P0 BRA `(.L_x_19) ;  /* 0x0000000000048947 */ /* 0x003fea0003800000 */
[----:B------:R-:W-:Y:S01]  /*1b10*/  BPT.TRAP 0x1 ;  /* 0x000000040000795c */ /* 0x000fe20000300000 */
.L_x_19:
[----:B------:R-:W0:Y:S01]  /*1b20*/  S2UR UR9, SR_CgaCtaId ;  /* 0x00000000000979c3 */ /* 0x000e220000008800 */
[----:B------:R-:W-:Y:S01]  /*1b30*/  UMOV UR8, 0x400 ;  /* 0x0000040000087882 */ /* 0x000fe20000000000 */
[----:B------:R-:W-:Y:S01]  /*1b40*/  SHF.L.U32 R3, R5, 0x1f, RZ ;  /* 0x0000001f05037819 */ /* 0x000fe200000006ff */
[----:B0-----:R-:W-:-:S04]  /*1b50*/  ULEA UR8, UR9, UR8, 0x18 ;  /* 0x0000000809087291 */ /* 0x001fc8000f8ec03f */
[----:B------:R-:W-:-:S09]  /*1b60*/  ULEA UR9, UR6, UR8, 0x3 ;  /* 0x0000000806097291 */ /* 0x000fd2000f8e183f */
[----:B------:R0:W1:Y:S01]  /*1b70*/  SYNCS.PHASECHK.TRANS64.TRYWAIT P1, [UR9], R3 ;  /* 0x00000003ff0075a7 */ /* 0x0000620008020149 */
[----:B------:R-:W-:Y:S05]  /*1b80*/  @!P0 BRA `(.L_x_20) ;  /* 0x0000000000048947 */ /* 0x000fea0003800000 */
[----:B------:R-:W-:Y:S01]  /*1b90*/  BPT.TRAP 0x1 ;  /* 0x000000040000795c */ /* 0x000fe20000300000 */
.L_x_20:
[----:B-1----:R-:W-:Y:S05]  /*1ba0*/  @P1 BRA `(.L_x_21) ;  /* 0x0000000000081947 */ /* 0x002fea0003800000 */
[----:B------:R-:W1:Y:S02]  /*1bb0*/  SYNCS.PHASECHK.TRANS64.TRYWAIT P1, [UR9], R3 ;  /* 0x00000003ff0075a7 */ /* 0x000e640008020149 */
[----:B-1----:R-:W-:Y:S05]  /*1bc0*/  @!P1 BRA `(.L_x_22) ;  /* 0x0000008c00b09947 */ /* 0x002fea0003800000 */
.L_x_21:
[----:B------:R-:W-:Y:S01]  /*1bd0*/  ULEA UR12, UR6, UR5, 0xd ;  /* 0x00000005060c7291 */ /* 0x000fe2000f8e683f */
[----:B------:R-:W-:Y:S01]  /*1be0*/  WARPGROUP.ARRIVE ;  /* 0x00000000000079c5 */ /* 0x000fe20000000000 */
[----:B------:R-:W-:Y:S01]  /*1bf0*/  ULEA UR10, UR6, UR4, 0xc ;  /* 0x00000004060a7291 */ /* 0x000fe2000f8e603f */
[----:B------:R-:W-:Y:S01]  /*1c00*/  UMOV UR19, 0x40000040 ;  /* 0x4000004000137882 */ /* 0x000fe20000000000 */
[----:B------:R-:W-:Y:S01]  /*1c10*/  UMOV UR17, 0x40000040 ;  /* 0x4000004000117882 */ /* 0x000fe20000000000 */
[----:B------:R-:W-:Y:S02]  /*1c20*/  UIADD3 UR14, UR12, 0x1806, URZ ;  /* 0x000018060c0e7890 */ /* 0x000fe4000fffe03f */
[----:B------:R-:W-:Y:S02]  /*1c30*/  UMOV UR18, UR12 ;  /* 0x0000000c00127c82 */ /* 0x000fe40008000000 */
[----:B------:R-:W-:Y:S01]  /*1c40*/  UMOV UR16, UR10 ;  /* 0x0000000a00107c82 */ /* 0x000fe20008000000 */
[----:B------:R-:W-:Y:S01]  /*1c50*/  UMOV UR15, 0x40000040 ;  /* 0x40000040000f7882 */ /* 0x000fe20000000000 */
[----:B------:R-:W-:Y:S01]  /*1c60*/  HGMMA.64x256x8.F32.TF32 R24, gdesc[UR16], R24, gsb0 ;  /* 0x07e00000101879f0 */ /* 0x000fe20008002818 */
[----:B------:R-:W-:-:S02]  /*1c70*/  UIADD3 UR18, UR12, 0x2, URZ ;  /* 0x000000020c127890 */ /* 0x000fc4000fffe03f */
[----:B------:R-:W-:Y:S01]  /*1c80*/  UIADD3 UR16, UR10, 0x2, URZ ;  /* 0x000000020a107890 */ /* 0x000fe2000fffe03f */
[----:B------:R-:W-:Y:S01]  /*1c90*/  UMOV UR19, 0x40000040 ;  /* 0x4000004000137882 */ /* 0x000fe20000000000 */
[----:B------:R-:W-:Y:S01]  /*1ca0*/  UMOV UR17, 0x40000040 ;  /* 0x4000004000117882 */ /* 0x000fe20000000000 */
[----:B------:R-:W-:Y:S01]  /*1cb0*/  UMOV UR13, 0x40000040 ;  /* 0x40000040000d7882 */ /* 0x000fe20000000000 */
[----:B------:R-:W-:Y:S02]  /*1cc0*/  WARPGROUP.DEPBAR.LE gsb0, 0x0 ;  /* 0x00008000000079c5 */ /* 0x000fe40000010000 */
[----:B------:R-:W-:-:S15]  /*1cd0*/  WARPGROUP.ARRIVE ;  /* 0x00000000000079c5 */ /* 0x000fde0000000000 */
[----:B------:R-:W-:-:S04]  /*1ce0*/  NOP ;  /* 0x0000000000007918 */ /* 0x000fc80000000000 */
        /* <DEDUP_REMOVED lines=112> */
[----:B------:R-:W-:Y:S01]  /*23f0*/  BPT.TRAP 0x1 ;  /* 0x000000040000795c */ /* 0x000fe20000300000 */
.L_x_23:
[----:B------:R-:W-:Y:S01]  /*2400*/  ULEA UR8, UR7, UR8, 0x3 ;  /* 0x0000000807087291 */ /* 0x000fe2000f8e183f */
[----:B------:R-:W-:-:S03]  /*2410*/  ISETP.GT.U32.AND P1, PT, R19, 0x1, PT ;  /* 0x000000011300780c */ /* 0x000fc60003f24070 */
[----:B------:R-:W-:-:S04]  /*2420*/  UIADD3 UR8, UR8, 0x10, URZ ;  /* 0x0000001008087890 */ /* 0x000fc8000fffe03f */
[----:B------:R-:W-:-:S09]  /*2430*/  UPRMT UR8, URZ, 0x654, UR8 ;  /* 0x000006543f087896 */ /* 0x000fd20008000008 */
[----:B------:R-:W-:Y:S01]  /*2440*/  SYNCS.ARRIVE.TRANS64.RED.A1T0 RZ, [UR8], RZ ;  /* 0x000000ffffff79a7 */ /* 0x000fe20008100408 */
[----:B------:R-:W-:Y:S05]  /*2450*/  @P1 BRA `(.L_x_24) ;  /* 0x0000000000041947 */ /* 0x000fea0003800000 */
[----:B------:R-:W-:Y:S01]  /*2460*/  BPT.TRAP 0x1 ;  /* 0x000000040000795c */ /* 0x000fe20000300000 */
.L_x_24:
[----:B------:R-:W-:Y:S01]  /*2470*/  UIADD3 UR6, UR6, 0x1, URZ ;  /* 0x0000000106067890 */ /* 0x000fe2000fffe03f */
[C---:B------:R-:W-:Y:S01]  /*2480*/  ISETP.GT.AND P1, PT, R0.reuse, 0x1, PT ;  /* 0x000000010000780c */ /* 0x040fe20003f24270 */
[----:B------:R-:W-:Y:S01]  /*2490*/  UIADD3 UR7, UR7, 0x1, URZ ;  /* 0x0000000107077890 */ /* 0x000fe2000fffe03f */
[----:B------:R-:W-:Y:S01]  /*24a0*/  VIADD R0, R0, 0xffffffff ;  /* 0xffffffff00007836 */ /* 0x000fe20000000000 */
[----:B------:R-:W-:Y:S02]  /*24b0*/  UISETP.NE.AND UP0, UPT, UR6, 0x2, UPT ;  /* 0x000000020600788c */ /* 0x000fe4000bf05270 */
[----:B------:R-:W-:Y:S02]  /*24c0*/  UISETP.NE.AND UP1, UPT, UR7, 0x2, UPT ;  /* 0x000000020700788c */ /* 0x000fe4000bf25270 */
[----:B------:R-:W-:Y:S02]  /*24d0*/  USEL UR8, URZ, 0x1, UP0 ;  /* 0x000000013f087887 */ /* 0x000fe40008000000 */
[----:B------:R-:W-:-:S02]  /*24e0*/  USEL UR6, UR6, URZ, UP0 ;  /* 0x0000003f06067287 */ /* 0x000fc40008000000 */
[----:B------:R-:W-:Y:S02]  /*24f0*/  USEL UR7, UR7, URZ, UP1 ;  /* 0x0000003f07077287 */ /* 0x000fe40008800000 */
[----:B------:R-:W-:Y:S01]  /*2500*/  LOP3.LUT R5, R5, UR8, RZ, 0x3c, !PT ;  /* 0x0000000805057c12 */ /* 0x000fe2000f8e3cff */
[----:B------:R-:W-:Y:S09]  /*2510*/  @P1 BRA `(.L_x_25) ;  /* 0xfffffff400781947 */ /* 0x000ff2000383ffff */
.L_x_18:
[----:B------:R-:W2:Y:S02]  /*2520*/  LDC R0, c[0x0][0x28c] ;  /* 0x0000a300ff007b82 */ /* 0x000ea40000000800 */
[----:B--2---:R-:W-:-:S13]  /*2530*/  ISETP.GE.AND P1, PT, R0, 0x1, PT ;  /* 0x000000010000780c */ /* 0x004fda0003f26270 */
[----:B------:R-:W-:Y:S05]  /*2540*/  @!P1 BRA `(.L_x_26) ;  /* 0x0000000000409947 */ /* 0x000fea0003800000 */
[----:B------:R-:W-:Y:S05]  /*2550*/  @!P0 BRA `(.L_x_27) ;  /* 0x0000000000048947 */ /* 0x000fea0003800000 */
[----:B------:R-:W-:Y:S01]  /*2560*/  BPT.TRAP 0x1 ;  /* 0x000000040000795c */ /* 0x000fe20000300000 */
.L_x_27:
[----:B------:R-:W2:Y:S01]  /*2570*/  S2UR UR6, SR_CgaCtaId ;  /* 0x00000000000679c3 */ /* 0x000ea20000008800 */
[----:B------:R-:W-:Y:S01]  /*2580*/  UISETP.LT.AND UP0, UPT, UR40, 0x1, UPT ;  /* 0x000000012800788c */ /* 0x000fe2000bf01270 */
[----:B------:R-:W-:Y:S01]  /*2590*/  ISETP.GT.U32.AND P0, PT, R19, 0x1, PT ;  /* 0x000000011300780c */ /* 0x000fe20003f04070 */
[----:B------:R-:W-:Y:S02]  /*25a0*/  UMOV UR5, 0x400 ;  /* 0x0000040000057882 */ /* 0x000fe40000000000 */
[----:B------:R-:W-:-:S04]  /*25b0*/  USEL UR4, UR40, 0x1, UP0 ;  /* 0x0000000128047887 */ /* 0x000fc80008000000 */
[----:B------:R-:W-:-:S04]  /*25c0*/  UIADD3 UR4, UR39, UR40, -UR4 ;  /* 0x0000002827047290 */ /* 0x000fc8000fffe804 */
[----:B------:R-:W-:-:S04]  /*25d0*/  USHF.L.U32 UR4, UR4, 0x3, URZ ;  /* 0x0000000304047899 */ /* 0x000fc8000800063f */
[----:B------:R-:W-:Y:S02]  /*25e0*/  ULOP3.LUT UR4, UR4, 0x8, URZ, 0xc0, !UPT ;  /* 0x0000000804047892 */ /* 0x000fe4000f8ec03f */
[----:B--2---:R-:W-:-:S04]  /*25f0*/  ULEA UR5, UR6, UR5, 0x18 ;  /* 0x0000000506057291 */ /* 0x004fc8000f8ec03f */
[----:B------:R-:W-:-:S04]  /*2600*/  UIADD3 UR4, UR5, 0x10, UR4 ;  /* 0x0000001005047890 */ /* 0x000fc8000fffe004 */
[----:B------:R-:W-:-:S09]  /*2610*/  UPRMT UR4, URZ, 0x654, UR4 ;  /* 0x000006543f047896 */ /* 0x000fd20008000004 */
[----:B------:R-:W-:Y:S01]  /*2620*/  SYNCS.ARRIVE.TRANS64.RED.A1T0 RZ, [UR4], RZ ;  /* 0x000000ffffff79a7 */ /* 0x000fe20008100404 */
[----:B------:R-:W-:Y:S05]  /*2630*/  @P0 BRA `(.L_x_26) ;  /* 0x0000000000040947 */ /* 0x000fea0003800000 */
[----:B------:R-:W-:Y:S01]  /*2640*/  BPT.TRAP 0x1 ;  /* 0x000000040000795c */ /* 0x000fe20000300000 */
.L_x_26:
[----:B------:R-:W2:Y:S01]  /*2650*/  LDC R7, c[0x0][0x288] ;  /* 0x0000a200ff077b82 */ /* 0x000ea20000000800 */
[----:B01----:R-:W-:Y:S01]  /*2660*/  SHF.R.U32.HI R3, RZ, 0x2, R18 ;  /* 0x00000002ff037819 */ /* 0x003fe20000011612 */
[----:B------:R-:W-:Y:S01]  /*2670*/  UIADD3 UR39, UR40, UR39, URZ ;  /* 0x0000002728277290 */ /* 0x000fe2000fffe03f */
[C---:B------:R-:W-:Y:S01]  /*2680*/  LOP3.LUT R4, R18.reuse, 0x60, RZ, 0xc0, !PT ;  /* 0x0000006012047812 */ /* 0x040fe200078ec0ff */
[----:B------:R-:W-:Y:S01]  /*2690*/  ULDC UR8, c[0x0][0x284] ;  /* 0x0000a10000087ab9 */ /* 0x000fe20000000800 */
[----:B------:R-:W-:Y:S01]  /*26a0*/  LOP3.LUT R3, R3, 0x7, RZ, 0xc0, !PT ;  /* 0x0000000703037812 */ /* 0x000fe200078ec0ff */
[----:B------:R-:W-:Y:S01]  /*26b0*/  USHF.R.U32.HI UR4, URZ, 0x1, UR39 ;  /* 0x000000013f047899 */ /* 0x000fe20008011627 */
[----:B------:R-:W-:Y:S01]  /*26c0*/  SHF.R.U32.HI R10, RZ, 0x1, R4 ;  /* 0x00000001ff0a7819 */ /* 0x000fe20000011604 */
[----:B------:R-:W-:Y:S01]  /*26d0*/  IMAD.SHL.U32 R4, R18, 0x2, RZ ;  /* 0x0000000212047824 */ /* 0x000fe200078e00ff */
[----:B------:R-:W-:Y:S01]  /*26e0*/  LOP3.LUT R0, R22, 0x1, RZ, 0xc0, !PT ;  /* 0x0000000116007812 */ /* 0x000fe200078ec0ff */
[----:B------:R-:W-:Y:S01]  /*26f0*/  ULOP3.LUT UR4, UR4, 0x1, URZ, 0xc0, !UPT ;  /* 0x0000000104047892 */ /* 0x000fe2000f8ec03f */
[----:B------:R-:W-:Y:S01]  /*2700*/  IADD3 R5, RZ, -R10, -R3 ;  /* 0x8000000aff057210 */ /* 0x000fe20007ffe803 */
[----:B------:R-:W-:Y:S01]  /*2710*/  UISETP.GT.U32.AND UP1, UPT, UR39, 0x1, UPT ;  /* 0x000000012700788c */ /* 0x000fe2000bf24070 */
[----:B------:R-:W-:Y:S01]  /*2720*/  LOP3.LUT R9, R4, 0x6, RZ, 0xc0, !PT ;  /* 0x0000000604097812 */ /* 0x000fe200078ec0ff */
[C---:B------:R-:W-:Y:S01]  /*2730*/  IMAD.SHL.U32 R6, R0.reuse, 0x40, RZ ;  /* 0x0000004000067824 */ /* 0x040fe200078e00ff */
[----:B------:R-:W-:Y:S01]  /*2740*/  UISETP.NE.U32.AND UP0, UPT, UR4, 0x1, UPT ;  /* 0x000000010400788c */ /* 0x000fe2000bf05070 */
[----:B------:R-:W-:Y:S01]  /*2750*/  IMAD R11, R0, -0x40, R5 ;  /* 0xffffffc0000b7824 */ /* 0x000fe200078e0205 */
[----:B------:R-:W-:Y:S01]  /*2760*/  LOP3.LUT R0, R18, 0x3, RZ, 0xc0, !PT ;  /* 0x0000000312007812 */ /* 0x000fe200078ec0ff */
[----:B------:R-:W-:Y:S01]  /*2770*/  ULDC.64 UR6, c[0x0][0x5d0] ;  /* 0x0001740000067ab9 */ /* 0x000fe20000000a00 */
[----:B------:R-:W-:Y:S01]  /*2780*/  PRMT R8, R9, 0x6540, R152 ;  /* 0x0000654009087816 */ /* 0x000fe20000000098 */
[----:B------:R-:W-:Y:S01]  /*2790*/  IMAD.SHL.U32 R152, R152, 0x100, RZ ;  /* 0x0000010098987824 */ /* 0x000fe200078e00ff */
[----:B------:R-:W-:Y:S01]  /*27a0*/  SHF.R.S32.HI R21, RZ, 0x1f, R23 ;  /* 0x0000001fff157819 */ /* 0x000fe20000011417 */
[----:B------:R-:W-:Y:S01]  /*27b0*/  UISETP.LT.U32.AND UP1, UPT, UR40, 0x2, UP1 ;  /* 0x000000022800788c */ /* 0x000fe20008f21070 */
[----:B------:R-:W-:Y:S01]  /*27c0*/  SHF.R.S32.HI R9, RZ, 0x1f, R8 ;  /* 0x0000001fff097819 */ /* 0x000fe20000011408 */
[----:B--2---:R-:W-:Y:S01]  /*27d0*/  IMAD R13, R0, -0x2, R7 ;  /* 0xfffffffe000d7824 */ /* 0x004fe200078e0207 */
[----:B------:R-:W-:Y:S01]  /*27e0*/  ISETP.GE.AND P0, PT, R152, R7, PT ;  /* 0x000000079800720c */ /* 0x000fe20003f06270 */
[----:B------:R-:W-:Y:S01]  /*27f0*/  IMAD.SHL.U32 R0, R153, 0x80, RZ ;  /* 0x0000008099007824 */ /* 0x000fe200078e00ff */
[----:B------:R-:W-:Y:S01]  /*2800*/  UISETP.GT.U32.AND UP0, UPT, UR40, 0x1, !UP0 ;  /* 0x000000012800788c */ /* 0x000fe2000c704070 */
[----:B------:R-:W-:Y:S01]  /*2810*/  IMAD R4, R21, UR6, RZ ;  /* 0x0000000615047c24 */ /* 0x000fe2000f8e02ff */
[----:B------:R-:W-:Y:S01]  /*2820*/  LOP3.LUT R3, R6, 0x40, R3, 0xe2, !PT ;  /* 0x0000004006037812 */ /* 0x000fe200078ee203 */
[----:B------:R-:W-:Y:S01]  /*2830*/  USEL UR5, URZ, 0x1, !UP1 ;  /* 0x000000013f057887 */ /* 0x000fe2000c800000 */
[C---:B------:R-:W-:Y:S01]  /*2840*/  ISETP.GE.OR P0, PT, R0.reuse, UR8, P0 ;  /* 0x0000000800007c0c */ /* 0x040fe20008706670 */
[----:B------:R-:W-:Y:S01]  /*2850*/  USEL UR4, URZ, 0x1, !UP0 ;  /* 0x000000013f047887 */ /* 0x000fe2000c000000 */
[----:B------:R-:W-:Y:S01]  /*2860*/  IMAD.WIDE R6, R153, 0x80, RZ ;  /* 0x0000008099067825 */ /* 0x000fe200078e02ff */
[----:B------:R-:W-:Y:S01]  /*2870*/  ULOP3.LUT UR39, UR39, 0x1, URZ, 0xc0, !UPT ;  /* 0x0000000127277892 */ /* 0x000fe2000f8ec03f */
[----:B------:R-:W-:Y:S01]  /*2880*/  IADD3 R0, -R0, UR8, R11 ;  /* 0x0000000800007c10 */ /* 0x000fe2000fffe10b */
[----:B------:R-:W-:Y:S01]  /*2890*/  ULOP3.LUT UR38, UR4, UR38, UR5, 0x96, !UPT ;  /* 0x0000002604267292 */ /* 0x000fe2000f8e9605 */
[C---:B------:R-:W-:Y:S01]  /*28a0*/  IMAD R15, R23.reuse, UR7, R4 ;  /* 0x00000007170f7c24 */ /* 0x040fe2000f8e0204 */
[----:B------:R-:W-:Y:S01]  /*28b0*/  LOP3.LUT R167, R6, R3, R10, 0xfe, !PT ;  /* 0x0000000306a77212 */ /* 0x000fe200078efe0a */
[----:B------:R-:W-:-:S04]  /*28c0*/  IMAD.WIDE.U32 R4, R23, UR6, R8 ;  /* 0x0000000617047c25 */ /* 0x000fc8000f8e0008 */
[----:B------:R-:W-:Y:S02]  /*28d0*/  IMAD.IADD R5, R5, 0x1, R15 ;  /* 0x0000000105057824 */ /* 0x000fe400078e020f */
[----:B------:R-:W-:Y:S02]  /*28e0*/  IMAD.IADD R3, R13, 0x1, -R152 ;  /* 0x000000010d037824 */ /* 0x000fe400078e0a98 */
[----:B------:R-:W-:Y:S01]  /*28f0*/  IMAD.MOV.U32 R153, RZ, RZ, -0x1 ;  /* 0xffffffffff997424 */ /* 0x000fe200078e00ff */
[----:B------:R-:W-:Y:S06]  /*2900*/  @P0 BRA `(.L_x_28) ;  /* 0x0000006000d00947 */ /* 0x000fec0003800000 */
[----:B------:R-:W0:Y:S01]  /*2910*/  LDC.64 R10, c[0x0][0x5c8] ;  /* 0x00017200ff0a7b82 */ /* 0x000e220000000a00 */
[----:B-----5:R-:W-:Y:S01]  /*2920*/  FSETP.NEU.AND P1, PT, R155, RZ, PT ;  /* 0x000000ff9b00720b */ /* 0x020fe20003f2d000 */
[----:B------:R-:W-:Y:S01]  /*2930*/  BSSY B0, `(.L_x_28) ;  /* 0x0000631000007945 */ /* 0x000fe20003800000 */
[----:B------:R-:W-:-:S04]  /*2940*/  ISETP.GT.AND P0, PT, R3, RZ, PT ;  /* 0x000000ff0300720c */ /* 0x000fc80003f04270 */
[----:B------:R-:W-:Y:S01]  /*2950*/  ISETP.GT.AND P4, PT, R0, RZ, P0 ;  /* 0x000000ff0000720c */ /* 0x000fe20000784270 */
[-C--:B0-----:R-:W-:Y:S02]  /*2960*/  IMAD R12, R7, R10.reuse, RZ ;  /* 0x0000000a070c7224 */ /* 0x081fe400078e02ff */
[----:B------:R-:W-:-:S04]  /*2970*/  IMAD.WIDE.U32 R162, R167, R10, R4 ;  /* 0x0000000aa7a27225 */ /* 0x000fc800078e0004 */
[----:B------:R-:W-:-:S04]  /*2980*/  IMAD R5, R167, R11, R12 ;  /* 0x0000000ba7057224 */ /* 0x000fc800078e020c */
[----:B------:R-:W-:Y:S01]  /*2990*/  IMAD.IADD R169, R163, 0x1, R5 ;  /* 0x00000001a3a97824 */ /* 0x000fe200078e0205 */
[----:B------:R-:W-:Y:S06]  /*29a0*/  @!P1 BRA `(.L_x_29) ;  /* 0x00000044008c9947 */ /* 0x000fec0003800000 */
[----:B------:R-:W0:Y:S01]  /*29b0*/  LDC.64 R14, c[0x0][0x5b8] ;  /* 0x00016e00ff0e7b82 */ /* 0x000e220000000a00 */
[----:B------:R-:W-:-:S07]  /*29c0*/  ULDC.64 UR4, c[0x0][0x5c0] ;  /* 0x0001700000047ab9 */ /* 0x000fce0000000a00 */
[----:B------:R-:W1:Y:S08]  /*29d0*/  LDC.64 R164, c[0x0][0x5b0] ;  /* 0x00016c00ffa47b82 */ /* 0x000e700000000a00 */
[----:B------:R-:W2:Y:S01]  /*29e0*/  LDC.64 R12, c[0x0][0x5a8] ;  /* 0x00016a00ff0c7b82 */ /* 0x000ea20000000a00 */
[-C--:B0-----:R-:W-:Y:S02]  /*29f0*/  IMAD R4, R21, R14.reuse, RZ ;  /* 0x0000000e15047224 */ /* 0x081fe400078e02ff */
[----:B------:R-:W-:-:S04]  /*2a00*/  IMAD.WIDE.U32 R20, R23, R14, R8 ;  /* 0x0000000e17147225 */ /* 0x000fc800078e0008 */
[----:B------:R-:W-:Y:S02]  /*2a10*/  IMAD R161, R23, R15, R4 ;  /* 0x0000000f17a17224 */ /* 0x000fe400078e0204 */
[-C--:B-1----:R-:W-:Y:S02]  /*2a20*/  IMAD R6, R7, R164.reuse, RZ ;  /* 0x000000a407067224 */ /* 0x082fe400078e02ff */
[----:B------:R-:W-:Y:S02]  /*2a30*/  IMAD.IADD R21, R21, 0x1, R161 ;  /* 0x0000000115157824 */ /* 0x000fe400078e02a1 */
[C---:B------:R-:W-:Y:S02]  /*2a40*/  IMAD R163, R167.reuse, R165, R6 ;  /* 0x000000a5a7a37224 */ /* 0x040fe400078e0206 */
[----:B------:R-:W-:-:S04]  /*2a50*/  IMAD.WIDE.U32 R4, R167, R164, R20 ;  /* 0x000000a4a7047225 */ /* 0x000fc800078e0014 */
[----:B------:R-:W-:Y:S01]  /*2a60*/  IMAD.IADD R5, R5, 0x1, R163 ;  /* 0x0000000105057824 */ /* 0x000fe200078e02a3 */
[----:B--2---:R-:W-:-:S04]  /*2a70*/  LEA R6, P1, R4, R12, 0x2 ;  /* 0x0000000c04067211 */ /* 0x004fc800078210ff */
[----:B------:R-:W-:-:S05]  /*2a80*/  LEA.HI.X R7, R4, R13, R5, 0x2, P1 ;  /* 0x0000000d04077211 */ /* 0x000fca00008f1405 */
[----:B------:R0:W2:Y:S01]  /*2a90*/  @P4 LDG.E.LTC128B R152, desc[UR36][R6.64] ;  /* 0x0000002406984981 */ /* 0x0000a2000c1e1920 */
[----:B------:R-:W-:Y:S01]  /*2aa0*/  IMAD.WIDE.U32 R4, R167, R164, R8 ;  /* 0x000000a4a7047225 */ /* 0x000fe200078e0008 */
[----:B------:R-:W-:Y:S01]  /*2ab0*/  SHF.L.U64.HI R159, R164, 0x3, R165 ;  /* 0x00000003a49f7819 */ /* 0x000fe200000102a5 */
[----:B------:R-:W-:Y:S01]  /*2ac0*/  BSSY B1, `(.L_x_30) ;  /* 0x0000016000017945 */ /* 0x000fe20003800000 */
[----:B------:R-:W-:Y:S01]  /*2ad0*/  ISETP.GT.AND P0, PT, R0, 0x8, P0 ;  /* 0x000000080000780c */ /* 0x000fe20000704270 */
[----:B------:R-:W-:Y:S02]  /*2ae0*/  IMAD.IADD R5, R163, 0x1, R5 ;  /* 0x00000001a3057824 */ /* 0x000fe400078e0205 */
[----:B------:R-:W-:Y:S02]  /*2af0*/  IMAD.SHL.U32 R158, R164, 0x8, RZ ;  /* 0x00000008a49e7824 */ /* 0x000fe400078e00ff */
[----:B------:R-:W-:Y:S01]  /*2b00*/  IMAD.WIDE.U32 R156, R23, R14, R4 ;  /* 0x0000000e179c7225 */ /* 0x000fe200078e0004 */
[----:B------:R-:W-:-:S03]  /*2b10*/  LEA R4, P1, R162, UR4, 0x2 ;  /* 0x00000004a2047c11 */ /* 0x000fc6000f8210ff */
[----:B0-----:R-:W-:Y:S01]  /*2b20*/  IMAD.IADD R7, R161, 0x1, R157 ;  /* 0x00000001a1077824 */ /* 0x001fe200078e029d */
[----:B------:R-:W-:Y:S01]  /*2b30*/  LEA.HI.X R5, R162, UR5, R169, 0x2, P1 ;  /* 0x00000005a2057c11 */ /* 0x000fe200088f14a9 */
[----:B------:R-:W-:Y:S01]  /*2b40*/  IMAD.WIDE.U32 R158, R167, R164, R158 ;  /* 0x000000a4a79e7225 */ /* 0x000fe200078e009e */
[----:B------:R-:W-:Y:S02]  /*2b50*/  ISETP.GT.AND P1, PT, R3, 0x1, PT ;  /* 0x000000010300780c */ /* 0x000fe40003f24270 */
[----:B------:R-:W-:Y:S01]  /*2b60*/  LEA R6, P3, R156, R12, 0x2 ;  /* 0x0000000c9c067211 */ /* 0x000fe200078610ff */
[----:B------:R-:W-:-:S03]  /*2b70*/  IMAD.IADD R163, R163, 0x1, R159 ;  /* 0x00000001a3a37824 */ /* 0x000fc600078e029f */
[----:B------:R-:W-:Y:S01]  /*2b80*/  LEA.HI.X R7, R156, R13, R7, 0x2, P3 ;  /* 0x0000000d9c077211 */ /* 0x000fe200018f1407 */
[----:B--2---:R-:W-:-:S04]  /*2b90*/  FMUL R15, R152, R155 ;  /* 0x0000009b980f7220 */ /* 0x004fc80000400000 */
[----:B------:R-:W-:Y:S01]  /*2ba0*/  FFMA R157, R24, R154, R15 ;  /* 0x0000009a189d7223 */ /* 0x000fe2000000000f */
[----:B------:R-:W-:-:S04]  /*2bb0*/  IADD3 R15, P2, R20, R158, RZ ;  /* 0x0000009e140f7210 */ /* 0x000fc80007f5e0ff */
[----:B------:R0:W-:Y:S01]  /*2bc0*/  @P4 STG.E desc[UR36][R4.64], R157 ;  /* 0x0000009d04004986 */ /* 0x0001e2000c101924 */
[----:B------:R-:W-:Y:S01]  /*2bd0*/  ISETP.GT.AND P4, PT, R0, RZ, P1 ;  /* 0x000000ff0000720c */ /* 0x000fe20000f84270 */
[----:B------:R-:W-:Y:S01]  /*2be0*/  IMAD.X R156, R163, 0x1, R21, P2 ;  /* 0x00000001a39c7824 */ /* 0x000fe200010e0615 */
[----:B------:R-:W-:-:S11]  /*2bf0*/  LEA R20, P3, R15, R12, 0x2 ;  /* 0x0000000c0f147211 */ /* 0x000fd600078610ff */
[----:B0-----:R-:W-:Y:S05]  /*2c00*/  @!P4 BRA `(.L_x_31) ;  /* 0x000000000004c947 */ /* 0x001fea0003800000 */
[----:B------:R0:W5:Y:S02]  /*2c10*/  LDG.E.LTC128B R152, desc[UR36][R6.64+0x4] ;  /* 0x0000042406987981 */ /* 0x000164000c1e1920 */
.L_x_31:
[----:B------:R-:W-:Y:S05]  /*2c20*/  BSYNC B1 ;  /* 0x0000000000017941 */ /* 0x000fea0003800000 */
.L_x_30:
[----:B-----5:R-:W-:Y:S01]  /*2c30*/  FMUL R24, R152, R155 ;  /* 0x0000009b98187220 */ /* 0x020fe20000400000 */
[----:B------:R-:W-:-:S03]  /*2c40*/  LEA.HI.X R21, R15, R13, R156, 0x2, P3 ;  /* 0x0000000d0f157211 */ /* 0x000fc600018f149c */
[----:B------:R-:W-:-:S05]  /*2c50*/  FFMA R25, R25, R154, R24 ;  /* 0x0000009a19197223 */ /* 0x000fca0000000018 */
[----:B------:R1:W-:Y:S04]  /*2c60*/  @P4 STG.E desc[UR36][R4.64+0x4], R25 ;  /* 0x0000041904004986 */ /* 0x0003e8000c101924 */
[----:B------:R-:W2:Y:S01]  /*2c70*/  @P0 LDG.E.LTC128B R152, desc[UR36][R20.64] ;  /* 0x0000002414980981 */ /* 0x000ea2000c1e1920 */
[----:B------:R-:W-:Y:S01]  /*2c80*/  IADD3 R8, P2, R8, R158, RZ ;  /* 0x0000009e08087210 */ /* 0x000fe20007f5e0ff */
[----:B------:R-:W-:Y:S01]  /*2c90*/  BSSY B1, `(.L_x_32) ;  /* 0x0000010000017945 */ /* 0x000fe20003800000 */
[C---:B------:R-:W-:Y:S02]  /*2ca0*/  SHF.L.U64.HI R11, R10.reuse, 0x5, R11 ;  /* 0x000000050a0b7819 */ /* 0x040fe4000001020b */
[----:B------:R-:W-:Y:S01]  /*2cb0*/  LEA R10, P3, R10, R4, 0x5 ;  /* 0x000000040a0a7211 */ /* 0x000fe200078628ff */
[----:B------:R-:W-:Y:S01]  /*2cc0*/  IMAD.X R9, R9, 0x1, R163, P2 ;  /* 0x0000000109097824 */ /* 0x000fe200010e06a3 */
[----:B------:R-:W-:-:S02]  /*2cd0*/  ISETP.GT.AND P1, PT, R0, 0x8, P1 ;  /* 0x000000080000780c */ /* 0x000fc40000f24270 */
[----:B------:R-:W-:Y:S01]  /*2ce0*/  ISETP.GT.AND P2, PT, R3, 0x8, PT ;  /* 0x000000080300780c */ /* 0x000fe20003f44270 */
[----:B------:R-:W-:-:S04]  /*2cf0*/  IMAD.WIDE.U32 R14, R23, R14, R8 ;  /* 0x0000000e170e7225 */ /* 0x000fc800078e0008 */
[----:B------:R-:W-:Y:S01]  /*2d00*/  IMAD.X R11, R11, 0x1, R5, P3 ;  /* 0x000000010b0b7824 */ /* 0x000fe200018e0605 */
[----:B------:R-:W-:Y:S01]  /*2d10*/  LEA R8, P4, R14, R12, 0x2 ;  /* 0x0000000c0e087211 */ /* 0x000fe200078810ff */
[----:B------:R-:W-:Y:S02]  /*2d20*/  IMAD.IADD R15, R161, 0x1, R15 ;  /* 0x00000001a10f7824 */ /* 0x000fe400078e020f */
[----:B--2---:R-:W-:-:S04]  /*2d30*/  FMUL R9, R152, R155 ;  /* 0x0000009b98097220 */ /* 0x004fc80000400000 */
[----:B------:R-:W-:Y:S01]  /*2d40*/  FFMA R21, R26, R154, R9 ;  /* 0x0000009a1a157223 */ /* 0x000fe20000000009 */
[----:B------:R-:W-:-:S04]  /*2d50*/  LEA.HI.X R9, R14, R13, R15, 0x2, P4 ;  /* 0x0000000d0e097211 */ /* 0x000fc800020f140f */
[----:B------:R1:W-:Y:S01]  /*2d60*/  @P0 STG.E desc[UR36][R10.64], R21 ;  /* 0x000000150a000986 */ /* 0x0003e2000c101924 */
[----:B------:R-:W-:Y:S05]  /*2d70*/  @!P1 BRA `(.L_x_33) ;  /* 0x0000000000049947 */ /* 0x000fea0003800000 */
[----:B------:R2:W5:Y:S02]  /*2d80*/  LDG.E.LTC128B R152, desc[UR36][R8.64+0x4] ;  /* 0x0000042408987981 */ /* 0x000564000c1e1920 */
.L_x_33:
[----:B------:R-:W-:Y:S05]  /*2d90*/  BSYNC B1 ;  /* 0x0000000000017941 */ /* 0x000fea0003800000 */
.L_x_32:
[----:B-----5:R-:W-:Y:S01]  /*2da0*/  FMUL R12, R152, R155 ;  /* 0x0000009b980c7220 */ /* 0x020fe20000400000 */
[----:B------:R-:W-:Y:S01]  /*2db0*/  ISETP.GT.AND P3, PT, R0, RZ, P2 ;  /* 0x000000ff0000720c */ /* 0x000fe20001764270 */
[----:B------:R-:W-:Y:S01]  /*2dc0*/  BSSY B1, `(.L_x_34) ;  /* 0x0000006000017945 */ /* 0x000fe20003800000 */
[----:B------:R-:W-:Y:S01]  /*2dd0*/  ISETP.GT.AND P0, PT, R3, 0x9, PT ;  /* 0x000000090300780c */ /* 0x000fe20003f04270 */
[----:B------:R-:W-:-:S05]  /*2de0*/  FFMA R27, R27, R154, R12 ;  /* 0x0000009a1b1b7223 */ /* 0x000fca000000000c */
[----:B------:R3:W-:Y:S05]  /*2df0*/  @P1 STG.E desc[UR36][R10.64+0x4], R27 ;  /* 0x0000041b0a001986 */ /* 0x0007ea000c101924 */
[----:B------:R-:W-:Y:S05]  /*2e00*/  @!P3 BRA `(.L_x_35) ;  /* 0x000000000004b947 */ /* 0x000fea0003800000 */
[----:B------:R4:W5:Y:S02]  /*2e10*/  LDG.E.LTC128B R152, desc[UR36][R6.64+0x20] ;  /* 0x0000202406987981 */ /* 0x000964000c1e1920 */
.L_x_35:
[----:B------:R-:W-:Y:S05]  /*2e20*/  BSYNC B1 ;  /* 0x0000000000017941 */ /* 0x000fea0003800000 */
.L_x_34:
[----:B-----5:R-:W-:Y:S01]  /*2e30*/  FMUL R13, R152, R155 ;  /* 0x0000009b980d7220 */ /* 0x020fe20000400000 */
[----:B------:R-:W-:Y:S01]  /*2e40*/  ISETP.GT.AND P1, PT, R0, RZ, P0 ;  /* 0x000000ff0000720c */ /* 0x000fe20000724270 */
[----:B------:R-:W-:Y:S02]  /*2e50*/  BSSY B1, `(.L_x_36) ;  /* 0x0000005000017945 */ /* 0x000fe40003800000 */
[----:B------:R-:W-:-:S05]  /*2e60*/  FFMA R13, R28, R154, R13 ;  /* 0x0000009a1c0d7223 */ /* 0x000fca000000000d */
[----:B------:R0:W-:Y:S05]  /*2e70*/  @P3 STG.E desc[UR36][R4.64+0x20], R13 ;  /* 0x0000200d04003986 */ /* 0x0001ea000c101924 */
[----:B------:R-:W-:Y:S05]  /*2e80*/  @!P1 BRA `(.L_x_37) ;  /* 0x0000000000049947 */ /* 0x000fea0003800000 */
[----:B------:R0:W5:Y:S02]  /*2e90*/  LDG.E.LTC128B R152, desc[UR36][R6.64+0x24] ;  /* 0x0000242406987981 */ /* 0x000164000c1e1920 */
.L_x_37:
[----:B------:R-:W-:Y:S05]  /*2ea0*/  BSYNC B1 ;  /* 0x0000000000017941 */ /* 0x000fea0003800000 */
.L_x_36:
[----:B-----5:R-:W-:Y:S01]  /*2eb0*/  FMUL R12, R152, R155 ;  /* 0x0000009b980c7220 */ /* 0x020fe20000400000 */
[----:B------:R-:W-:Y:S01]  /*2ec0*/  ISETP.GT.AND P2, PT, R0, 0x8, P2 ;  /* 0x000000080000780c */ /* 0x000fe20001744270 */
[----:B------:R-:W-:Y:S02]  /*2ed0*/  BSSY B1, `(.L_x_38) ;  /* 0x0000005000017945 */ /* 0x000fe40003800000 */
[----:B------:R-:W-:-:S05]  /*2ee0*/  FFMA R29, R29, R154, R12 ;  /* 0x0000009a1d1d7223 */ /* 0x000fca000000000c */
[----:B------:R0:W-:Y:S05]  /*2ef0*/  @P1 STG.E desc[UR36][R4.64+0x24], R29 ;  /* 0x0000241d04001986 */ /* 0x0001ea000c101924 */
[----:B------:R-:W-:Y:S05]  /*2f00*/  @!P2 BRA `(.L_x_39) ;  /* 0x000000000004a947 */ /* 0x000fea0003800000 */
[----:B------:R0:W5:Y:S02]  /*2f10*/  LDG.E.LTC128B R152, desc[UR36][R8.64+0x20] ;  /* 0x0000202408987981 */ /* 0x000164000c1e1920 */
.L_x_39:
[----:B------:R-:W-:Y:S05]  /*2f20*/  BSYNC B1 ;  /* 0x0000000000017941 */ /* 0x000fea0003800000 */
.L_x_38:
[----:B0----5:R-:W-:Y:S01]  /*2f30*/  FMUL R13, R152, R155 ;  /* 0x0000009b980d7220 */ /* 0x021fe20000400000 */
[----:B------:R-:W-:Y:S01]  /*2f40*/  ISETP.GT.AND P0, PT, R0, 0x8, P0 ;  /* 0x000000080000780c */ /* 0x000fe20000704270 */
[----:B------:R-:W-:Y:S01]  /*2f50*/  BSSY B1, `(.L_x_40) ;  /* 0x0000006000017945 */ /* 0x000fe20003800000 */
[----:B------:R-:W-:Y:S01]  /*2f60*/  ISETP.GT.AND P1, PT, R3, 0x10, PT ;  /* 0x000000100300780c */ /* 0x000fe20003f24270 */
[----:B------:R-:W-:-:S05]  /*2f70*/  FFMA R13, R30, R154, R13 ;  /* 0x0000009a1e0d7223 */ /* 0x000fca000000000d */
[----:B------:R0:W-:Y:S05]  /*2f80*/  @P2 STG.E desc[UR36][R10.64+0x20], R13 ;  /* 0x0000200d0a002986 */ /* 0x0001ea000c101924 */
[----:B------:R-:W-:Y:S05]  /*2f90*/  @!P0 BRA `(.L_x_41) ;  /* 0x0000000000048947 */ /* 0x000fea0003800000 */
[----:B------:R0:W5:Y:S02]  /*2fa0*/  LDG.E.LTC128B R152, desc[UR36][R8.64+0x24] ;  /* 0x0000242408987981 */ /* 0x000164000c1e1920 */
.L_x_41:
[----:B------:R-:W-:Y:S05]  /*2fb0*/  BSYNC B1 ;  /* 0x0000000000017941 */ /* 0x000fea0003800000 */
.L_x_40:
        /* <DEDUP_REMOVED lines=8> */
.L_x_43:
[----:B------:R-:W-:Y:S05]  /*3040*/  BSYNC B1 ;  /* 0x0000000000017941 */ /* 0x000fea0003800000 */
.L_x_42:
[----:B0----5:R-:W-:Y:S01]  /*3050*/  FMUL R13, R152, R155 ;  /* 0x0000009b980d7220 */ /* 0x021fe20000400000 */
[----:B------:R-:W-:Y:S01]  /*3060*/  ISETP.GT.AND P0, PT, R0, RZ, P2 ;  /* 0x000000ff0000720c */ /* 0x000fe20001704270 */
[----:B------:R-:W-:Y:S02]  /*3070*/  BSSY B1, `(.L_x_44) ;  /* 0x0000005000017945 */ /* 0x000fe40003800000 */
[----:B------:R-:W-:-:S05]  /*3080*/  FFMA R13, R32, R154, R13 ;  /* 0x0000009a200d7223 */ /* 0x000fca000000000d */
[----:B------:R0:W-:Y:S05]  /*3090*/  @P3 STG.E desc[UR36][R4.64+0x40], R13 ;  /* 0x0000400d04003986 */ /* 0x0001ea000c101924 */
[----:B------:R-:W-:Y:S05]  /*30a0*/  @!P0 BRA `(.L_x_45) ;  /* 0x0000000000048947 */ /* 0x000fea0003800000 */
[----:B------:R0:W5:Y:S02]  /*30b0*/  LDG.E.LTC128B R152, desc[UR36][R6.64+0x44] ;  /* 0x0000442406987981 */ /* 0x000164000c1e1920 */
.L_x_45:
[----:B------:R-:W-:Y:S05]  /*30c0*/  BSYNC B1 ;  /* 0x0000000000017941 */ /* 0x000fea0003800000 */
.L_x_44:
[----:B-----5:R-:W-:Y:S01]  /*30d0*/  FMUL R12, R152, R155 ;  /* 0x0000009b980c7220 */ /* 0x020fe20000400000 */
[----:B------:R-:W-:Y:S01]  /*30e0*/  ISETP.GT.AND P1, PT, R0, 0x8, P1 ;  /* 0x000000080000780c */ /* 0x000fe20000f24270 */
[----:B------:R-:W-:Y:S02]  /*30f0*/  BSSY B1, `(.L_x_46) ;  /* 0x0000005000017945 */ /* 0x000fe40003800000 */
[----:B------:R-:W-:-:S05]  /*3100*/  FFMA R33, R33, R154, R12 ;  /* 0x0000009a21217223 */ /* 0x000fca000000000c */
[----:B------:R0:W-:Y:S05]  /*3110*/  @P0 STG.E desc[UR36][R4.64+0x44], R33 ;  /* 0x0000442104000986 */ /* 0x0001ea000c101924 */
[----:B------:R-:W-:Y:S05]  /*3120*/  @!P1 BRA `(.L_x_47) ;  /* 0x0000000000049947 */ /* 0x000fea0003800000 */
[----:B------:R0:W5:Y:S02]  /*3130*/  LDG.E.LTC128B R152, desc[UR36][R8.64+0x40] ;  /* 0x0000402408987981 */ /* 0x000164000c1e1920 */
.L_x_47:
[----:B------:R-:W-:Y:S05]  /*3140*/  BSYNC B1 ;  /* 0x0000000000017941 */ /* 0x000fea0003800000 */
.L_x_46:
        /* <DEDUP_REMOVED lines=8> */
.L_x_49:
[----:B------:R-:W-:Y:S05]  /*31d0*/  BSYNC B1 ;  /* 0x0000000000017941 */ /* 0x000fea0003800000 */
.L_x_48:
        /* <DEDUP_REMOVED lines=8> */
.L_x_51:
[----:B------:R-:W-:Y:S05]  /*3260*/  BSYNC B1 ;  /* 0x0000000000017941 */ /* 0x000fea0003800000 */
.L_x_50:
[----:B0----5:R-:W-:Y:S01]  /*3270*/  FMUL R13, R152, R155 ;  /* 0x0000009b980d7220 */ /* 0x021fe20000400000 */
[----:B------:R-:W-:Y:S01]  /*3280*/  ISETP.GT.AND P2, PT, R0, RZ, P1 ;  /* 0x000000ff0000720c */ /* 0x000fe20000f44270 */
[----:B------:R-:W-:Y:S02]  /*3290*/  BSSY B1, `(.L_x_52) ;  /* 0x0000005000017945 */ /* 0x000fe40003800000 */
[----:B------:R-:W-:-:S05]  /*32a0*/  FFMA R13, R36, R154, R13 ;  /* 0x0000009a240d7223 */ /* 0x000fca000000000d */
[----:B------:R0:W-:Y:S05]  /*32b0*/  @P3 STG.E desc[UR36][R4.64+0x60], R13 ;  /* 0x0000600d04003986 */ /* 0x0001ea000c101924 */
[----:B------:R-:W-:Y:S05]  /*32c0*/  @!P2 BRA `(.L_x_53) ;  /* 0x000000000004a947 */ /* 0x000fea0003800000 */
[----:B------:R0:W5:Y:S02]  /*32d0*/  LDG.E.LTC128B R152, desc[UR36][R6.64+0x64] ;  /* 0x0000642406987981 */ /* 0x000164000c1e1920 */
.L_x_53:
[----:B------:R-:W-:Y:S05]  /*32e0*/  BSYNC B1 ;  /* 0x0000000000017941 */ /* 0x000fea0003800000 */
.L_x_52:
[----:B-----5:R-:W-:Y:S01]  /*32f0*/  FMUL R12, R152, R155 ;  /* 0x0000009b980c7220 */ /* 0x020fe20000400000 */
[----:B------:R-:W-:Y:S01]  /*3300*/  ISETP.GT.AND P0, PT, R0, 0x8, P0 ;  /* 0x000000080000780c */ /* 0x000fe20000704270 */
[----:B------:R-:W-:Y:S02]  /*3310*/  BSSY B1, `(.L_x_54) ;  /* 0x0000005000017945 */ /* 0x000fe40003800000 */
[----:B------:R-:W-:-:S05]  /*3320*/  FFMA R37, R37, R154, R12 ;  /* 0x0000009a25257223 */ /* 0x000fca000000000c */
[----:B------:R0:W-:Y:S05]  /*3330*/  @P2 STG.E desc[UR36][R4.64+0x64], R37 ;  /* 0x0000642504002986 */ /* 0x0001ea000c101924 */
[----:B------:R-:W-:Y:S05]  /*3340*/  @!P0 BRA `(.L_x_55) ;  /* 0x0000000000048947 */ /* 0x000fea0003800000 */
[----:B------:R0:W5:Y:S02]  /*3350*/  LDG.E.LTC128B R152, desc[UR36][R8.64+0x60] ;  /* 0x0000602408987981 */ /* 0x000164000c1e1920 */
.L_x_55:
[----:B------:R-:W-:Y:S05]  /*3360*/  BSYNC B1 ;  /* 0x0000000000017941 */ /* 0x000fea0003800000 */
.L_x_54:
        /* <DEDUP_REMOVED lines=8> */
.L_x_57:
[----:B------:R-:W-:Y:S05]  /*33f0*/  BSYNC B1 ;  /* 0x0000000000017941 */ /* 0x000fea0003800000 */
.L_x_56:
        /* <DEDUP_REMOVED lines=8> */
.L_x_59:
[----:B------:R-:W-:Y:S05]  /*3480*/  BSYNC B1 ;  /* 0x0000000000017941 */ /* 0x000fea0003800000 */
.L_x_58:
[----:B0----5:R-:W-:Y:S01]  /*3490*/  FMUL R13, R152, R155 ;  /* 0x0000009b980d7220 */ /* 0x021fe20000400000 */
[----:B------:R-:W-:Y:S01]  /*34a0*/  ISETP.GT.AND P1, PT, R0, RZ, P0 ;  /* 0x000000ff0000720c */ /* 0x000fe20000724270 */
[----:B------:R-:W-:Y:S02]  /*34b0*/  BSSY B1, `(.L_x_60) ;  /* 0x0000005000017945 */ /* 0x000fe40003800000 */
[----:B------:R-:W-:-:S05]  /*34c0*/  FFMA R13, R40, R154, R13 ;  /* 0x0000009a280d7223 */ /* 0x000fca000000000d */
[----:B------:R0:W-:Y:S05]  /*34d0*/  @P3 STG.E desc[UR36][R4.64+0x80], R13 ;  /* 0x0000800d04003986 */ /* 0x0001ea000c101924 */
[----:B------:R-:W-:Y:S05]  /*34e0*/  @!P1 BRA `(.L_x_61) ;  /* 0x0000000000049947 */ /* 0x000fea0003800000 */
[----:B------:R0:W5:Y:S02]  /*34f0*/  LDG.E.LTC128B R152, desc[UR36][R6.64+0x84] ;  /* 0x0000842406987981 */ /* 0x000164000c1e1920 */
.L_x_61:
[----:B------:R-:W-:Y:S05]  /*3500*/  BSYNC B1 ;  /* 0x0000000000017941 */ /* 0x000fea0003800000 */
.L_x_60:
[----:B-----5:R-:W-:Y:S01]  /*3510*/  FMUL R12, R152, R155 ;  /* 0x0000009b980c7220 */ /* 0x020fe20000400000 */
[----:B------:R-:W-:Y:S01]  /*3520*/  ISETP.GT.AND P2, PT, R0, 0x8, P2 ;  /* 0x000000080000780c */ /* 0x000fe20001744270 */
[----:B------:R-:W-:Y:S02]  /*3530*/  BSSY B1, `(.L_x_62) ;  /* 0x0000005000017945 */ /* 0x000fe40003800000 */
[----:B------:R-:W-:-:S05]  /*3540*/  FFMA R41, R41, R154, R12 ;  /* 0x0000009a29297223 */ /* 0x000fca000000000c */
[----:B------:R0:W-:Y:S05]  /*3550*/  @P1 STG.E desc[UR36][R4.64+0x84], R41 ;  /* 0x0000842904001986 */ /* 0x0001ea000c101924 */
[----:B------:R-:W-:Y:S05]  /*3560*/  @!P2 BRA `(.L_x_63) ;  /* 0x000000000004a947 */ /* 0x000fea0003800000 */
[----:B------:R0:W5:Y:S02]  /*3570*/  LDG.E.LTC128B R152, desc[UR36][R8.64+0x80] ;  /* 0x0000802408987981 */ /* 0x000164000c1e1920 */
.L_x_63:
[----:B------:R-:W-:Y:S05]  /*3580*/  BSYNC B1 ;  /* 0x0000000000017941 */ /* 0x000fea0003800000 */
.L_x_62:
        /* <DEDUP_REMOVED lines=8> */
.L_x_65:
[----:B------:R-:W-:Y:S05]  /*3610*/  BSYNC B1 ;  /* 0x0000000000017941 */ /* 0x000fea0003800000 */
.L_x_64:
        /* <DEDUP_REMOVED lines=8> */
.L_x_67:
[----:B------:R-:W-:Y:S05]  /*36a0*/  BSYNC B1 ;  /* 0x0000000000017941 */ /* 0x000fea0003800000 */
.L_x_66:
[----:B0----5:R-:W-:Y:S01]  /*36b0*/  FMUL R13, R152, R155 ;  /* 0x0000009b980d7220 */ /* 0x021fe20000400000 */
[----:B------:R-:W-:Y:S01]  /*36c0*/  ISETP.GT.AND P0, PT, R0, RZ, P2 ;  /* 0x000000ff0000720c */ /* 0x000fe20001704270 */
[----:B------:R-:W-:Y:S02]  /*36d0*/  BSSY B1, `(.L_x_68) ;  /* 0x0000005000017945 */ /* 0x000fe40003800000 */
[----:B------:R-:W-:-:S05]  /*36e0*/  FFMA R13, R44, R154, R13 ;  /* 0x0000009a2c0d7223 */ /* 0x000fca000000000d */
[----:B------:R0:W-:Y:S05]  /*36f0*/  @P3 STG.E desc[UR36][R4.64+0xa0], R13 ;  /* 0x0000a00d04003986 */ /* 0x0001ea000c101924 */
[----:B------:R-:W-:Y:S05]  /*3700*/  @!P0 BRA `(.L_x_69) ;  /* 0x0000000000048947 */ /* 0x000fea0003800000 */
[----:B------:R0:W5:Y:S02]  /*3710*/  LDG.E.LTC128B R152, desc[UR36][R6.64+0xa4] ;  /* 0x0000a42406987981 */ /* 0x000164000c1e1920 */
.L_x_69:
[----:B------:R-:W-:Y:S05]  /*3720*/  BSYNC B1 ;  /* 0x0000000000017941 */ /* 0x000fea0003800000 */
.L_x_68:
[----:B-----5:R-:W-:Y:S01]  /*3730*/  FMUL R12, R152, R155 ;  /* 0x0000009b980c7220 */ /* 0x020fe20000400000 */
[----:B------:R-:W-:Y:S01]  /*3740*/  ISETP.GT.AND P1, PT, R0, 0x8, P1 ;  /* 0x000000080000780c */ /* 0x000fe20000f24270 */
[----:B------:R-:W-:Y:S02]  /*3750*/  BSSY B1, `(.L_x_70) ;  /* 0x0000005000017945 */ /* 0x000fe40003800000 */
[----:B------:R-:W-:-:S05]  /*3760*/  FFMA R45, R45, R154, R12 ;  /* 0x0000009a2d2d7223 */ /* 0x000fca000000000c */
[----:B------:R0:W-:Y:S05]  /*3770*/  @P0 STG.E desc[UR36][R4.64+0xa4], R45 ;  /* 0x0000a42d04000986 */ /* 0x0001ea000c101924 */
[----:B------:R-:W-:Y:S05]  /*3780*/  @!P1 BRA `(.L_x_71) ;  /* 0x0000000000049947 */ /* 0x000fea0003800000 */
[----:B------:R0:W5:Y:S02]  /*3790*/  LDG.E.LTC128B R152, desc[UR36][R8.64+0xa0] ;  /* 0x0000a02408987981 */ /* 0x000164000c1e1920 */
.L_x_71:
[----:B------:R-:W-:Y:S05]  /*37a0*/  BSYNC B1 ;  /* 0x0000000000017941 */ /* 0x000fea0003800000 */
.L_x_70:
        /* <DEDUP_REMOVED lines=8> */
.L_x_73:
[----:B------:R-:W-:Y:S05]  /*3830*/  BSYNC B1 ;  /* 0x0000000000017941 */ /* 0x000fea0003800000 */
.L_x_72:
        /* <DEDUP_REMOVED lines=8> */
.L_x_75:
[----:B------:R-:W-:Y:S05]  /*38c0*/  BSYNC B1 ;  /* 0x0000000000017941 */ /* 0x000fea0003800000 */
.L_x_74:
[----:B0----5:R-:W-:Y:S01]  /*38d0*/  FMUL R13, R152, R155 ;  /* 0x0000009b980d7220 */ /* 0x021fe20000400000 */
[----:B------:R-:W-:Y:S01]  /*38e0*/  ISETP.GT.AND P2, PT, R0, RZ, P1 ;  /* 0x000000ff0000720c */ /* 0x000fe20000f44270 */
[----:B------:R-:W-:Y:S02]  /*38f0*/  BSSY B1, `(.L_x_76) ;  /* 0x0000005000017945 */ /* 0x000fe40003800000 */
[----:B------:R-:W-:-:S05]  /*3900*/  FFMA R13, R48, R154, R13 ;  /* 0x0000009a300d7223 */ /* 0x000fca000000000d */
[----:B------:R0:W-:Y:S05]  /*3910*/  @P3 STG.E desc[UR36][R4.64+0xc0], R13 ;  /* 0x0000c00d04003986 */ /* 0x0001ea000c101924 */
[----:B------:R-:W-:Y:S05]  /*3920*/  @!P2 BRA `(.L_x_77) ;  /* 0x000000000004a947 */ /* 0x000fea0003800000 */
[----:B------:R0:W5:Y:S02]  /*3930*/  LDG.E.LTC128B R152, desc[UR36][R6.64+0xc4] ;  /* 0x0000c42406987981 */ /* 0x000164000c1e1920 */
.L_x_77:
[----:B------:R-:W-:Y:S05]  /*3940*/  BSYNC B1 ;  /* 0x0000000000017941 */ /* 0x000fea0003800000 */
.L_x_76:
[----:B-----5:R-:W-:Y:S01]  /*3950*/  FMUL R12, R152, R155 ;  /* 0x0000009b980c7220 */ /* 0x020fe20000400000 */
[----:B------:R-:W-:Y:S01]  /*3960*/  ISETP.GT.AND P0, PT, R0, 0x8, P0 ;  /* 0x000000080000780c */ /* 0x000fe20000704270 */
[----:B------:R-:W-:Y:S02]  /*3970*/  BSSY B1, `(.L_x_78) ;  /* 0x0000005000017945 */ /* 0x000fe40003800000 */
[----:B------:R-:W-:-:S05]  /*3980*/  FFMA R49, R49, R154, R12 ;  /* 0x0000009a31317223 */ /* 0x000fca000000000c */
[----:B------:R0:W-:Y:S05]  /*3990*/  @P2 STG.E desc[UR36][R4.64+0xc4], R49 ;  /* 0x0000c43104002986 */ /* 0x0001ea000c101924 */
[----:B------:R-:W-:Y:S05]  /*39a0*/  @!P0 BRA `(.L_x_79) ;  /* 0x0000000000048947 */ /* 0x000fea0003800000 */
[----:B------:R0:W5:Y:S02]  /*39b0*/  LDG.E.LTC128B R152, desc[UR36][R8.64+0xc0] ;  /* 0x0000c02408987981 */ /* 0x000164000c1e1920 */
.L_x_79:
[----:B------:R-:W-:Y:S05]  /*39c0*/  BSYNC B1 ;  /* 0x0000000000017941 */ /* 0x000fea0003800000 */
.L_x_78:
        /* <DEDUP_REMOVED lines=8> */
.L_x_81:
[----:B------:R-:W-:Y:S05]  /*3a50*/  BSYNC B1 ;  /* 0x0000000000017941 */ /* 0x000fea0003800000 */
.L_x_80:
        /* <DEDUP_REMOVED lines=8> */
.L_x_83:
[----:B------:R-:W-:Y:S05]  /*3ae0*/  BSYNC B1 ;  /* 0x0000000000017941 */ /* 0x000fea0003800000 */
.L_x_82:
[----:B0----5:R-:W-:Y:S01]  /*3af0*/  FMUL R13, R152, R155 ;  /* 0x0000009b980d7220 */ /* 0x021fe20000400000 */
[----:B------:R-:W-:Y:S01]  /*3b00*/  ISETP.GT.AND P1, PT, R0, RZ, P0 ;  /* 0x000000ff0000720c */ /* 0x000fe20000724270 */
[----:B------:R-:W-:Y:S02]  /*3b10*/  BSSY B1, `(.L_x_84) ;  /* 0x0000005000017945 */ /* 0x000fe40003800000 */
[----:B------:R-:W-:-:S05]  /*3b20*/  FFMA R13, R52, R154, R13 ;  /* 0x0000009a340d7223 */ /* 0x000fca000000000d */
[----:B------:R0:W-:Y:S05]  /*3b30*/  @P3 STG.E desc[UR36][R4.64+0xe0], R13 ;  /* 0x0000e00d04003986 */ /* 0x0001ea000c101924 */
[----:B------:R-:W-:Y:S05]  /*3b40*/  @!P1 BRA `(.L_x_85) ;  /* 0x0000000000049947 */ /* 0x000fea0003800000 */
[----:B------:R0:W5:Y:S02]  /*3b50*/  LDG.E.LTC128B R152, desc[UR36][R6.64+0xe4] ;  /* 0x0000e42406987981 */ /* 0x000164000c1e1920 */
.L_x_85:
[----:B------:R-:W-:Y:S05]  /*3b60*/  BSYNC B1 ;  /* 0x0000000000017941 */ /* 0x000fea0003800000 */
.L_x_84:
[----:B-----5:R-:W-:Y:S01]  /*3b70*/  FMUL R12, R152, R155 ;  /* 0x0000009b980c7220 */ /* 0x020fe20000400000 */
[----:B------:R-:W-:Y:S01]  /*3b80*/  ISETP.GT.AND P2, PT, R0, 0x8, P2 ;  /* 0x000000080000780c */ /* 0x000fe20001744270 */
[----:B------:R-:W-:Y:S02]  /*3b90*/  BSSY B1, `(.L_x_86) ;  /* 0x0000005000017945 */ /* 0x000fe40003800000 */
[----:B------:R-:W-:-:S05]  /*3ba0*/  FFMA R53, R53, R154, R12 ;  /* 0x0000009a35357223 */ /* 0x000fca000000000c */
[----:B------:R0:W-:Y:S05]  /*3bb0*/  @P1 STG.E desc[UR36][R4.64+0xe4], R53 ;  /* 0x0000e43504001986 */ /* 0x0001ea000c101924 */
[----:B------:R-:W-:Y:S05]  /*3bc0*/  @!P2 BRA `(.L_x_87) ;  /* 0x000000000004a947 */ /* 0x000fea0003800000 */
[----:B------:R0:W5:Y:S02]  /*3bd0*/  LDG.E.LTC128B R152, desc[UR36][R8.64+0xe0] ;  /* 0x0000e02408987981 */ /* 0x000164000c1e1920 */
.L_x_87:
[----:B------:R-:W-:Y:S05]  /*3be0*/  BSYNC B1 ;  /* 0x0000000000017941 */ /* 0x000fea0003800000 */
.L_x_86:
        /* <DEDUP_REMOVED lines=8> */
.L_x_89:
[----:B------:R-:W-:Y:S05]  /*3c70*/  BSYNC B1 ;  /* 0x0000000000017941 */ /* 0x000fea0003800000 */
.L_x_88:
        /* <DEDUP_REMOVED lines=8> */
.L_x_91:
[----:B------:R-:W-:Y:S05]  /*3d00*/  BSYNC B1 ;  /* 0x0000000000017941 */ /* 0x000fea0003800000 */
.L_x_90:
[----:B0----5:R-:W-:Y:S01]  /*3d10*/  FMUL R13, R152, R155 ;  /* 0x0000009b980d7220 */ /* 0x021fe20000400000 */
[----:B------:R-:W-:Y:S01]  /*3d20*/  ISETP.GT.AND P0, PT, R0, RZ, P2 ;  /* 0x000000ff0000720c */ /* 0x000fe20001704270 */
[----:B------:R-:W-:Y:S02]  /*3d30*/  BSSY B1, `(.L_x_92) ;  /* 0x0000005000017945 */ /* 0x000fe40003800000 */
[----:B------:R-:W-:-:S05]  /*3d40*/  FFMA R13, R56, R154, R13 ;  /* 0x0000009a380d7223 */ /* 0x000fca000000000d */
[----:B------:R0:W-:Y:S05]  /*3d50*/  @P3 STG.E desc[UR36][R4.64+0x100], R13 ;  /* 0x0001000d04003986 */ /* 0x0001ea000c101924 */
[----:B------:R-:W-:Y:S05]  /*3d60*/  @!P0 BRA `(.L_x_93) ;  /* 0x0000000000048947 */ /* 0x000fea0003800000 */
[----:B------:R0:W5:Y:S02]  /*3d70*/  LDG.E.LTC128B R152, desc[UR36][R6.64+0x104] ;  /* 0x0001042406987981 */ /* 0x000164000c1e1920 */
.L_x_93:
[----:B------:R-:W-:Y:S05]  /*3d80*/  BSYNC B1 ;  /* 0x0000000000017941 */ /* 0x000fea0003800000 */
.L_x_92:
[----:B-----5:R-:W-:Y:S01]  /*3d90*/  FMUL R12, R152, R155 ;  /* 0x0000009b980c7220 */ /* 0x020fe20000400000 */
[----:B------:R-:W-:Y:S01]  /*3da0*/  ISETP.GT.AND P1, PT, R0, 0x8, P1 ;  /* 0x000000080000780c */ /* 0x000fe20000f24270 */
[----:B------:R-:W-:Y:S02]  /*3db0*/  BSSY B1, `(.L_x_94) ;  /* 0x0000005000017945 */ /* 0x000fe40003800000 */
[----:B------:R-:W-:-:S05]  /*3dc0*/  FFMA R57, R57, R154, R12 ;  /* 0x0000009a39397223 */ /* 0x000fca000000000c */
[----:B------:R0:W-:Y:S05]  /*3dd0*/  @P0 STG.E desc[UR36][R4.64+0x104], R57 ;  /* 0x0001043904000986 */ /* 0x0001ea000c101924 */
[----:B------:R-:W-:Y:S05]  /*3de0*/  @!P1 BRA `(.L_x_95) ;  /* 0x0000000000049947 */ /* 0x000fea0003800000 */
[----:B------:R0:W5:Y:S02]  /*3df0*/  LDG.E.LTC128B R152, desc[UR36][R8.64+0x100] ;  /* 0x0001002408987981 */ /* 0x000164000c1e1920 */
.L_x_95:
[----:B------:R-:W-:Y:S05]  /*3e00*/  BSYNC B1 ;  /* 0x0000000000017941 */ /* 0x000fea0003800000 */
.L_x_94:
        /* <DEDUP_REMOVED lines=8> */
.L_x_97:
[----:B------:R-:W-:Y:S05]  /*3e90*/  BSYNC B1 ;  /* 0x0000000000017941 */ /* 0x000fea0003800000 */
.L_x_96:
        /* <DEDUP_REMOVED lines=8> */
.L_x_99:
[----:B------:R-:W-:Y:S05]  /*3f20*/  BSYNC B1 ;  /* 0x0000000000017941 */ /* 0x000fea0003800000 */
.L_x_98:
[----:B0----5:R-:W-:Y:S01]  /*3f30*/  FMUL R13, R152, R155 ;  /* 0x0000009b980d7220 */ /* 0x021fe20000400000 */
[----:B------:R-:W-:Y:S01]  /*3f40*/  ISETP.GT.AND P2, PT, R0, RZ, P1 ;  /* 0x000000ff0000720c */ /* 0x000fe20000f44270 */
[----:B------:R-:W-:Y:S02]  /*3f50*/  BSSY B1, `(.L_x_100) ;  /* 0x0000005000017945 */ /* 0x000fe40003800000 */
[----:B------:R-:W-:-:S05]  /*3f60*/  FFMA R13, R60, R154, R13 ;  /* 0x0000009a3c0d7223 */ /* 0x000fca000000000d */
[----:B------:R0:W-:Y:S05]  /*3f70*/  @P3 STG.E desc[UR36][R4.64+0x120], R13 ;  /* 0x0001200d04003986 */ /* 0x0001ea000c101924 */
[----:B------:R-:W-:Y:S05]  /*3f80*/  @!P2 BRA `(.L_x_101) ;  /* 0x000000000004a947 */ /* 0x000fea0003800000 */
[----:B------:R0:W5:Y:S02]  /*3f90*/  LDG.E.LTC128B R152, desc[UR36][R6.64+0x124] ;  /* 0x0001242406987981 */ /* 0x000164000c1e1920 */
.L_x_101:
[----:B------:R-:W-:Y:S05]  /*3fa0*/  BSYNC B1 ;  /* 0x0000000000017941 */ /* 0x000fea0003800000 */
.L_x_100:
[----:B-----5:R-:W-:Y:S01]  /*3fb0*/  FMUL R12, R152, R155 ;  /* 0x0000009b980c7220 */ /* 0x020fe20000400000 */
[----:B------:R-:W-:Y:S01]  /*3fc0*/  ISETP.GT.AND P0, PT, R0, 0x8, P0 ;  /* 0x000000080000780c */ /* 0x000fe20000704270 */
[----:B------:R-:W-:Y:S02]  /*3fd0*/  BSSY B1, `(.L_x_102) ;  /* 0x0000005000017945 */ /* 0x000fe40003800000 */
[----:B------:R-:W-:-:S05]  /*3fe0*/  FFMA R61, R61, R154, R12 ;  /* 0x0000009a3d3d7223 */ /* 0x000fca000000000c */
[----:B------:R0:W-:Y:S05]  /*3ff0*/  @P2 STG.E desc[UR36][R4.64+0x124], R61 ;  /* 0x0001243d04002986 */ /* 0x0001ea000c101924 */
[----:B------:R-:W-:Y:S05]  /*4000*/  @!P0 BRA `(.L_x_103) ;  /* 0x0000000000048947 */ /* 0x000fea0003800000 */
[----:B------:R0:W5:Y:S02]  /*4010*/  LDG.E.LTC128B R152, desc[UR36][R8.64+0x120] ;  /* 0x0001202408987981 */ /* 0x000164000c1e1920 */
.L_x_103:
[----:B------:R-:W-:Y:S05]  /*4020*/  BSYNC B1 ;  /* 0x0000000000017941 */ /* 0x000fea0003800000 */
.L_x_102:
        /* <DEDUP_REMOVED lines=8> */
.L_x_105:
[----:B------:R-:W-:Y:S05]  /*40b0*/  BSYNC B1 ;  /* 0x0000000000017941 */ /* 0x000fea0003800000 */
.L_x_104:
        /* <DEDUP_REMOVED lines=8> */
.L_x_107:
[----:B------:R-:W-:Y:S05]  /*4140*/  BSYNC B1 ;  /* 0x0000000000017941 */ /* 0x000fea0003800000 */
.L_x_106:
[----:B0----5:R-:W-:Y:S01]  /*4150*/  FMUL R13, R152, R155 ;  /* 0x0000009b980d7220 */ /* 0x021fe20000400000 */
[----:B------:R-:W-:Y:S01]  /*4160*/  ISETP.GT.AND P1, PT, R0, RZ, P0 ;  /* 0x000000ff0000720c */ /* 0x000fe20000724270 */
[----:B------:R-:W-:Y:S02]  /*4170*/  BSSY B1, `(.L_x_108) ;  /* 0x0000005000017945 */ /* 0x000fe40003800000 */
[----:B------:R-:W-:-:S05]  /*4180*/  FFMA R13, R64, R154, R13 ;  /* 0x0000009a400d7223 */ /* 0x000fca000000000d */
[----:B------:R0:W-:Y:S05]  /*4190*/  @P3 STG.E desc[UR36][R4.64+0x140], R13 ;  /* 0x0001400d04003986 */ /* 0x0001ea000c101924 */
[----:B------:R-:W-:Y:S05]  /*41a0*/  @!P1 BRA `(.L_x_109) ;  /* 0x0000000000049947 */ /* 0x000fea0003800000 */
[----:B------:R0:W5:Y:S02]  /*41b0*/  LDG.E.LTC128B R152, desc[UR36][R6.64+0x144] ;  /* 0x0001442406987981 */ /* 0x000164000c1e1920 */
.L_x_109:
[----:B------:R-:W-:Y:S05]  /*41c0*/  BSYNC B1 ;  /* 0x0000000000017941 */ /* 0x000fea0003800000 */
.L_x_108:
[----:B-----5:R-:W-:Y:S01]  /*41d0*/  FMUL R12, R152, R155 ;  /* 0x0000009b980c7220 */ /* 0x020fe20000400000 */
[----:B------:R-:W-:Y:S01]  /*41e0*/  ISETP.GT.AND P2, PT, R0, 0x8, P2 ;  /* 0x000000080000780c */ /* 0x000fe20001744270 */
[----:B------:R-:W-:Y:S02]  /*41f0*/  BSSY B1, `(.L_x_110) ;  /* 0x0000005000017945 */ /* 0x000fe40003800000 */
[----:B------:R-:W-:-:S05]  /*4200*/  FFMA R65, R65, R154, R12 ;  /* 0x0000009a41417223 */ /* 0x000fca000000000c */
[----:B------:R0:W-:Y:S05]  /*4210*/  @P1 STG.E desc[UR36][R4.64+0x144], R65 ;  /* 0x0001444104001986 */ /* 0x0001ea000c101924 */
[----:B------:R-:W-:Y:S05]  /*4220*/  @!P2 BRA `(.L_x_111) ;  /* 0x000000000004a947 */ /* 0x000fea0003800000 */
[----:B------:R0:W5:Y:S02]  /*4230*/  LDG.E.LTC128B R152, desc[UR36][R8.64+0x140] ;  /* 0x0001402408987981 */ /* 0x000164000c1e1920 */
.L_x_111:
[----:B------:R-:W-:Y:S05]  /*4240*/  BSYNC B1 ;  /* 0x0000000000017941 */ /* 0x000fea0003800000 */
.L_x_110:
        /* <DEDUP_REMOVED lines=8> */
.L_x_113:
[----:B------:R-:W-:Y:S05]  /*42d0*/  BSYNC B1 ;  /* 0x0000000000017941 */ /* 0x000fea0003800000 */
.L_x_112:
        /* <DEDUP_REMOVED lines=8> */
.L_x_115:
[----:B------:R-:W-:Y:S05]  /*4360*/  BSYNC B1 ;  /* 0x0000000000017941 */ /* 0x000fea0003800000 */
.L_x_114:
[----:B0----5:R-:W-:Y:S01]  /*4370*/  FMUL R13, R152, R155 ;  /* 0x0000009b980d7220 */ /* 0x021fe20000400000 */
[----:B------:R-:W-:Y:S01]  /*4380*/  ISETP.GT.AND P0, PT, R0, RZ, P2 ;  /* 0x000000ff0000720c */ /* 0x000fe20001704270 */
[----:B------:R-:W-:Y:S02]  /*4390*/  BSSY B1, `(.L_x_116) ;  /* 0x0000005000017945 */ /* 0x000fe40003800000 */
[----:B------:R-:W-:-:S05]  /*43a0*/  FFMA R13, R68, R154, R13 ;  /* 0x0000009a440d7223 */ /* 0x000fca000000000d */
[----:B------:R0:W-:Y:S05]  /*43b0*/  @P3 STG.E desc[UR36][R4.64+0x160], R13 ;  /* 0x0001600d04003986 */ /* 0x0001ea000c101924 */
[----:B------:R-:W-:Y:S05]  /*43c0*/  @!P0 BRA `(.L_x_117) ;  /* 0x0000000000048947 */ /* 0x000fea0003800000 */
[----:B------:R0:W5:Y:S02]  /*43d0*/  LDG.E.LTC128B R152, desc[UR36][R6.64+0x164] ;  /* 0x0001642406987981 */ /* 0x000164000c1e1920 */
.L_x_117:
[----:B------:R-:W-:Y:S05]  /*43e0*/  BSYNC B1 ;  /* 0x0000000000017941 */ /* 0x000fea0003800000 */
.L_x_116:
[----:B-----5:R-:W-:Y:S01]  /*43f0*/  FMUL R12, R152, R155 ;  /* 0x0000009b980c7220 */ /* 0x020fe20000400000 */
[----:B------:R-:W-:Y:S01]  /*4400*/  ISETP.GT.AND P1, PT, R0, 0x8, P1 ;  /* 0x000000080000780c */ /* 0x000fe20000f24270 */
[----:B------:R-:W-:Y:S02]  /*4410*/  BSSY B1, `(.L_x_118) ;  /* 0x0000005000017945 */ /* 0x000fe40003800000 */
[----:B------:R-:W-:-:S05]  /*4420*/  FFMA R69, R69, R154, R12 ;  /* 0x0000009a45457223 */ /* 0x000fca000000000c */
[----:B------:R0:W-:Y:S05]  /*4430*/  @P0 STG.E desc[UR36][R4.64+0x164], R69 ;  /* 0x0001644504000986 */ /* 0x0001ea000c101924 */
[----:B------:R-:W-:Y:S05]  /*4440*/  @!P1 BRA `(.L_x_119) ;  /* 0x0000000000049947 */ /* 0x000fea0003800000 */
[----:B------:R0:W5:Y:S02]  /*4450*/  LDG.E.LTC128B R152, desc[UR36][R8.64+0x160] ;  /* 0x0001602408987981 */ /* 0x000164000c1e1920 */
.L_x_119:
[----:B------:R-:W-:Y:S05]  /*4460*/  BSYNC B1 ;  /* 0x0000000000017941 */ /* 0x000fea0003800000 */
.L_x_118:
        /* <DEDUP_REMOVED lines=8> */
.L_x_121:
[----:B------:R-:W-:Y:S05]  /*44f0*/  BSYNC B1 ;  /* 0x0000000000017941 */ /* 0x000fea0003800000 */
.L_x_120:
        /* <DEDUP_REMOVED lines=8> */
.L_x_123:
[----:B------:R-:W-:Y:S05]  /*4580*/  BSYNC B1 ;  /* 0x0000000000017941 */ /* 0x000fea0003800000 */
.L_x_122:
[----:B0----5:R-:W-:Y:S01]  /*4590*/  FMUL R13, R152, R155 ;  /* 0x0000009b980d7220 */ /* 0x021fe20000400000 */
[----:B------:R-:W-:Y:S01]  /*45a0*/  ISETP.GT.AND P2, PT, R0, RZ, P1 ;  /* 0x000000ff0000720c */ /* 0x000fe20000f44270 */
[----:B------:R-:W-:Y:S02]  /*45b0*/  BSSY B1, `(.L_x_124) ;  /* 0x0000005000017945 */ /* 0x000fe40003800000 */
[----:B------:R-:W-:-:S05]  /*45c0*/  FFMA R13, R72, R154, R13 ;  /* 0x0000009a480d7223 */ /* 0x000fca000000000d */
[----:B------:R0:W-:Y:S05]  /*45d0*/  @P3 STG.E desc[UR36][R4.64+0x180], R13 ;  /* 0x0001800d04003986 */ /* 0x0001ea000c101924 */
[----:B------:R-:W-:Y:S05]  /*45e0*/  @!P2 BRA `(.L_x_125) ;  /* 0x000000000004a947 */ /* 0x000fea0003800000 */
[----:B------:R0:W5:Y:S02]  /*45f0*/  LDG.E.LTC128B R152, desc[UR36][R6.64+0x184] ;  /* 0x0001842406987981 */ /* 0x000164000c1e1920 */
.L_x_125:
[----:B------:R-:W-:Y:S05]  /*4600*/  BSYNC B1 ;  /* 0x0000000000017941 */ /* 0x000fea0003800000 */
.L_x_124:
[----:B-----5:R-:W-:Y:S01]  /*4610*/  FMUL R12, R152, R155 ;  /* 0x0000009b980c7220 */ /* 0x020fe20000400000 */
[----:B------:R-:W-:Y:S01]  /*4620*/  ISETP.GT.AND P0, PT, R0, 0x8, P0 ;  /* 0x000000080000780c */ /* 0x000fe20000704270 */
[----:B------:R-:W-:Y:S02]  /*4630*/  BSSY B1, `(.L_x_126) ;  /* 0x0000005000017945 */ /* 0x000fe40003800000 */
[----:B------:R-:W-:-:S05]  /*4640*/  FFMA R73, R73, R154, R12 ;  /* 0x0000009a49497223 */ /* 0x000fca000000000c */
[----:B------:R0:W-:Y:S05]  /*4650*/  @P2 STG.E desc[UR36][R4.64+0x184], R73 ;  /* 0x0001844904002986 */ /* 0x0001ea000c101924 */
[----:B------:R-:W-:Y:S05]  /*4660*/  @!P0 BRA `(.L_x_127) ;  /* 0x0000000000048947 */ /* 0x000fea0003800000 */
[----:B------:R0:W5:Y:S02]  /*4670*/  LDG.E.LTC128B R152, desc[UR36][R8.64+0x180] ;  /* 0x0001802408987981 */ /* 0x000164000c1e1920 */
.L_x_127:
[----:B------:R-:W-:Y:S05]  /*4680*/  BSYNC B1 ;  /* 0x0000000000017941 */ /* 0x000fea0003800000 */
.L_x_126:
        /* <DEDUP_REMOVED lines=8> */
.L_x_129:
[----:B------:R-:W-:Y:S05]  /*4710*/  BSYNC B1 ;  /* 0x0000000000017941 */ /* 0x000fea0003800000 */
.L_x_128:
        /* <DEDUP_REMOVED lines=8> */
.L_x_131:
[----:B------:R-:W-:Y:S05]  /*47a0*/  BSYNC B1 ;  /* 0x0000000000017941 */ /* 0x000fea0003800000 */
.L_x_130:
[----:B0----5:R-:W-:Y:S01]  /*47b0*/  FMUL R13, R152, R155 ;  /* 0x0000009b980d7220 */ /* 0x021fe20000400000 */
[----:B------:R-:W-:Y:S01]  /*47c0*/  ISETP.GT.AND P1, PT, R0, RZ, P0 ;  /* 0x000000ff0000720c */ /* 0x000fe20000724270 */
[----:B------:R-:W-:Y:S02]  /*47d0*/  BSSY B1, `(.L_x_132) ;  /* 0x0000005000017945 */ /* 0x000fe40003800000 */
[----:B------:R-:W-:-:S05]  /*47e0*/  FFMA R13, R76, R154, R13 ;  /* 0x0000009a4c0d7223 */ /* 0x000fca000000000d */
[----:B------:R0:W-:Y:S05]  /*47f0*/  @P3 STG.E desc[UR36][R4.64+0x1a0], R13 ;  /* 0x0001a00d04003986 */ /* 0x0001ea000c101924 */
[----:B------:R-:W-:Y:S05]  /*4800*/  @!P1 BRA `(.L_x_133) ;  /* 0x0000000000049947 */ /* 0x000fea0003800000 */
[----:B------:R0:W5:Y:S02]  /*4810*/  LDG.E.LTC128B R152, desc[UR36][R6.64+0x1a4] ;  /* 0x0001a42406987981 */ /* 0x000164000c1e1920 */
.L_x_133:
[----:B------:R-:W-:Y:S05]  /*4820*/  BSYNC B1 ;  /* 0x0000000000017941 */ /* 0x000fea0003800000 */
.L_x_132:
[----:B-----5:R-:W-:Y:S01]  /*4830*/  FMUL R12, R152, R155 ;  /* 0x0000009b980c7220 */ /* 0x020fe20000400000 */
[----:B------:R-:W-:Y:S01]  /*4840*/  ISETP.GT.AND P2, PT, R0, 0x8, P2 ;  /* 0x000000080000780c */ /* 0x000fe20001744270 */
[----:B------:R-:W-:Y:S02]  /*4850*/  BSSY B1, `(.L_x_134) ;  /* 0x0000005000017945 */ /* 0x000fe40003800000 */
[----:B------:R-:W-:-:S05]  /*4860*/  FFMA R77, R77, R154, R12 ;  /* 0x0000009a4d4d7223 */ /* 0x000fca000000000c */
[----:B------:R0:W-:Y:S05]  /*4870*/  @P1 STG.E desc[UR36][R4.64+0x1a4], R77 ;  /* 0x0001a44d04001986 */ /* 0x0001ea000c101924 */
[----:B------:R-:W-:Y:S05]  /*4880*/  @!P2 BRA `(.L_x_135) ;  /* 0x000000000004a947 */ /* 0x000fea0003800000 */
[----:B------:R0:W5:Y:S02]  /*4890*/  LDG.E.LTC128B R152, desc[UR36][R8.64+0x1a0] ;  /* 0x0001a02408987981 */ /* 0x000164000c1e1920 */
.L_x_135:
[----:B------:R-:W-:Y:S05]  /*48a0*/  BSYNC B1 ;  /* 0x0000000000017941 */ /* 0x000fea0003800000 */
.L_x_134:
        /* <DEDUP_REMOVED lines=8> */
.L_x_137:
[----:B------:R-:W-:Y:S05]  /*4930*/  BSYNC B1 ;  /* 0x0000000000017941 */ /* 0x000fea0003800000 */
.L_x_136:
        /* <DEDUP_REMOVED lines=8> */
.L_x_139:
[----:B------:R-:W-:Y:S05]  /*49c0*/  BSYNC B1 ;  /* 0x0000000000017941 */ /* 0x000fea0003800000 */
.L_x_138:
[----:B0----5:R-:W-:Y:S01]  /*49d0*/  FMUL R13, R152, R155 ;  /* 0x0000009b980d7220 */ /* 0x021fe20000400000 */
[----:B------:R-:W-:Y:S01]  /*49e0*/  ISETP.GT.AND P0, PT, R0, RZ, P2 ;  /* 0x000000ff0000720c */ /* 0x000fe20001704270 */
[----:B------:R-:W-:Y:S02]  /*49f0*/  BSSY B1, `(.L_x_140) ;  /* 0x0000005000017945 */ /* 0x000fe40003800000 */
[----:B------:R-:W-:-:S05]  /*4a00*/  FFMA R13, R80, R154, R13 ;  /* 0x0000009a500d7223 */ /* 0x000fca000000000d */
[----:B------:R0:W-:Y:S05]  /*4a10*/  @P3 STG.E desc[UR36][R4.64+0x1c0], R13 ;  /* 0x0001c00d04003986 */ /* 0x0001ea000c101924 */
[----:B------:R-:W-:Y:S05]  /*4a20*/  @!P0 BRA `(.L_x_141) ;  /* 0x0000000000048947 */ /* 0x000fea0003800000 */
[----:B------:R0:W5:Y:S02]  /*4a30*/  LDG.E.LTC128B R152, desc[UR36][R6.64+0x1c4] ;  /* 0x0001c42406987981 */ /* 0x000164000c1e1920 */
.L_x_141:
[----:B------:R-:W-:Y:S05]  /*4a40*/  BSYNC B1 ;  /* 0x0000000000017941 */ /* 0x000fea0003800000 */
.L_x_140:
[----:B-----5:R-:W-:Y:S01]  /*4a50*/  FMUL R12, R152, R155 ;  /* 0x0000009b980c7220 */ /* 0x020fe20000400000 */
[----:B------:R-:W-:Y:S01]  /*4a60*/  ISETP.GT.AND P1, PT, R0, 0x8, P1 ;  /* 0x000000080000780c */ /* 0x000fe20000f24270 */
[----:B------:R-:W-:Y:S02]  /*4a70*/  BSSY B1, `(.L_x_142) ;  /* 0x0000005000017945 */ /* 0x000fe40003800000 */
[----:B------:R-:W-:-:S05]  /*4a80*/  FFMA R81, R81, R154, R12 ;  /* 0x0000009a51517223 */ /* 0x000fca000000000c */
[----:B------:R0:W-:Y:S05]  /*4a90*/  @P0 STG.E desc[UR36][R4.64+0x1c4], R81 ;  /* 0x0001c45104000986 */ /* 0x0001ea000c101924 */
[----:B------:R-:W-:Y:S05]  /*4aa0*/  @!P1 BRA `(.L_x_143) ;  /* 0x0000000000049947 */ /* 0x000fea0003800000 */
[----:B------:R0:W5:Y:S02]  /*4ab0*/  LDG.E.LTC128B R152, desc[UR36][R8.64+0x1c0] ;  /* 0x0001c02408987981 */ /* 0x000164000c1e1920 */
.L_x_143:
[----:B------:R-:W-:Y:S05]  /*4ac0*/  BSYNC B1 ;  /* 0x0000000000017941 */ /* 0x000fea0003800000 */
.L_x_142:
        /* <DEDUP_REMOVED lines=8> */
.L_x_145:
[----:B------:R-:W-:Y:S05]  /*4b50*/  BSYNC B1 ;  /* 0x0000000000017941 */ /* 0x000fea0003800000 */
.L_x_144:
        /* <DEDUP_REMOVED lines=8> */
.L_x_147:
[----:B------:R-:W-:Y:S05]  /*4be0*/  BSYNC B1 ;  /* 0x0000000000017941 */ /* 0x000fea0003800000 */
.L_x_146:
[----:B0----5:R-:W-:Y:S01]  /*4bf0*/  FMUL R13, R152, R155 ;  /* 0x0000009b980d7220 */ /* 0x021fe20000400000 */
[----:B------:R-:W-:Y:S01]  /*4c00*/  ISETP.GT.AND P2, PT, R0, RZ, P1 ;  /* 0x000000ff0000720c */ /* 0x000fe20000f44270 */
[----:B------:R-:W-:Y:S02]  /*4c10*/  BSSY B1, `(.L_x_148) ;  /* 0x0000005000017945 */ /* 0x000fe40003800000 */
[----:B------:R-:W-:-:S05]  /*4c20*/  FFMA R13, R84, R154, R13 ;  /* 0x0000009a540d7223 */ /* 0x000fca000000000d */
[----:B------:R0:W-:Y:S05]  /*4c30*/  @P3 STG.E desc[UR36][R4.64+0x1e0], R13 ;  /* 0x0001e00d04003986 */ /* 0x0001ea000c101924 */
[----:B------:R-:W-:Y:S05]  /*4c40*/  @!P2 BRA `(.L_x_149) ;  /* 0x000000000004a947 */ /* 0x000fea0003800000 */
[----:B------:R0:W5:Y:S02]  /*4c50*/  LDG.E.LTC128B R152, desc[UR36][R6.64+0x1e4] ;  /* 0x0001e42406987981 */ /* 0x000164000c1e1920 */
.L_x_149:
[----:B------:R-:W-:Y:S05]  /*4c60*/  BSYNC B1 ;  /* 0x0000000000017941 */ /* 0x000fea0003800000 */
.L_x_148:
[----:B-----5:R-:W-:Y:S01]  /*4c70*/  FMUL R12, R152, R155 ;  /* 0x0000009b980c7220 */ /* 0x020fe20000400000 */
[----:B------:R-:W-:Y:S01]  /*4c80*/  ISETP.GT.AND P0, PT, R0, 0x8, P0 ;  /* 0x000000080000780c */ /* 0x000fe20000704270 */
[----:B------:R-:W-:Y:S02]  /*4c90*/  BSSY B1, `(.L_x_150) ;  /* 0x0000005000017945 */ /* 0x000fe40003800000 */
[----:B------:R-:W-:-:S05]  /*4ca0*/  FFMA R85, R85, R154, R12 ;  /* 0x0000009a55557223 */ /* 0x000fca000000000c */
[----:B------:R0:W-:Y:S05]  /*4cb0*/  @P2 STG.E desc[UR36][R4.64+0x1e4], R85 ;  /* 0x0001e45504002986 */ /* 0x0001ea000c101924 */
[----:B------:R-:W-:Y:S05]  /*4cc0*/  @!P0 BRA `(.L_x_151) ;  /* 0x0000000000048947 */ /* 0x000fea0003800000 */
[----:B------:R0:W5:Y:S02]  /*4cd0*/  LDG.E.LTC128B R152, desc[UR36][R8.64+0x1e0] ;  /* 0x0001e02408987981 */ /* 0x000164000c1e1920 */
.L_x_151:
[----:B------:R-:W-:Y:S05]  /*4ce0*/  BSYNC B1 ;  /* 0x0000000000017941 */ /* 0x000fea0003800000 */
.L_x_150:
        /* <DEDUP_REMOVED lines=8> */
.L_x_153:
[----:B------:R-:W-:Y:S05]  /*4d70*/  BSYNC B1 ;  /* 0x0000000000017941 */ /* 0x000fea0003800000 */
.L_x_152:
        /* <DEDUP_REMOVED lines=8> */
.L_x_155:
[----:B------:R-:W-:Y:S05]  /*4e00*/  BSYNC B1 ;  /* 0x0000000000017941 */ /* 0x000fea0003800000 */
.L_x_154:
[----:B0----5:R-:W-:Y:S01]  /*4e10*/  FMUL R13, R152, R155 ;  /* 0x0000009b980d7220 */ /* 0x021fe20000400000 */
[----:B------:R-:W-:Y:S01]  /*4e20*/  ISETP.GT.AND P1, PT, R0, RZ, P0 ;  /* 0x000000ff0000720c */ /* 0x000fe20000724270 */
[----:B------:R-:W-:Y:S02]  /*4e30*/  BSSY B1, `(.L_x_156) ;  /* 0x0000005000017945 */ /* 0x000fe40003800000 */
[----:B------:R-:W-:-:S05]  /*4e40*/  FFMA R13, R88, R154, R13 ;  /* 0x0000009a580d7223 */ /* 0x000fca000000000d */
[----:B------:R0:W-:Y:S05]  /*4e50*/  @P3 STG.E desc[UR36][R4.64+0x200], R13 ;  /* 0x0002000d04003986 */ /* 0x0001ea000c101924 */
[----:B------:R-:W-:Y:S05]  /*4e60*/  @!P1 BRA `(.L_x_157) ;  /* 0x0000000000049947 */ /* 0x000fea0003800000 */
[----:B------:R0:W5:Y:S02]  /*4e70*/  LDG.E.LTC128B R152, desc[UR36][R6.64+0x204] ;  /* 0x0002042406987981 */ /* 0x000164000c1e1920 */
.L_x_157:
[----:B------:R-:W-:Y:S05]  /*4e80*/  BSYNC B1 ;  /* 0x0000000000017941 */ /* 0x000fea0003800000 */
.L_x_156:
[----:B-----5:R-:W-:Y:S01]  /*4e90*/  FMUL R12, R152, R155 ;  /* 0x0000009b980c7220 */ /* 0x020fe20000400000 */
[----:B------:R-:W-:Y:S01]  /*4ea0*/  ISETP.GT.AND P2, PT, R0, 0x8, P2 ;  /* 0x000000080000780c */ /* 0x000fe20001744270 */
[----:B------:R-:W-:Y:S02]  /*4eb0*/  BSSY B1, `(.L_x_158) ;  /* 0x0000005000017945 */ /* 0x000fe40003800000 */
[----:B------:R-:W-:-:S05]  /*4ec0*/  FFMA R89, R89, R154, R12 ;  /* 0x0000009a59597223 */ /* 0x000fca000000000c */
[----:B------:R0:W-:Y:S05]  /*4ed0*/  @P1 STG.E desc[UR36][R4.64+0x204], R89 ;  /* 0x0002045904001986 */ /* 0x0001ea000c101924 */
[----:B------:R-:W-:Y:S05]  /*4ee0*/  @!P2 BRA `(.L_x_159) ;  /* 0x000000000004a947 */ /* 0x000fea0003800000 */
[----:B------:R0:W5:Y:S02]  /*4ef0*/  LDG.E.LTC128B R152, desc[UR36][R8.64+0x200] ;  /* 0x0002002408987981 */ /* 0x000164000c1e1920 */
.L_x_159:
[----:B------:R-:W-:Y:S05]  /*4f00*/  BSYNC B1 ;  /* 0x0000000000017941 */ /* 0x000fea0003800000 */
.L_x_158:
        /* <DEDUP_REMOVED lines=8> */
.L_x_161:
[----:B------:R-:W-:Y:S05]  /*4f90*/  BSYNC B1 ;  /* 0x0000000000017941 */ /* 0x000fea0003800000 */
.L_x_160:
        /* <DEDUP_REMOVED lines=8> */
.L_x_163:
[----:B------:R-:W-:Y:S05]  /*5020*/  BSYNC B1 ;  /* 0x0000000000017941 */ /* 0x000fea0003800000 */
.L_x_162:
[----:B0----5:R-:W-:Y:S01]  /*5030*/  FMUL R13, R152, R155 ;  /* 0x0000009b980d7220 */ /* 0x021fe20000400000 */
[----:B------:R-:W-:Y:S01]  /*5040*/  ISETP.GT.AND P0, PT, R0, RZ, P2 ;  /* 0x000000ff0000720c */ /* 0x000fe20001704270 */
[----:B------:R-:W-:Y:S02]  /*5050*/  BSSY B1, `(.L_x_164) ;  /* 0x0000005000017945 */ /* 0x000fe40003800000 */
[----:B------:R-:W-:-:S05]  /*5060*/  FFMA R13, R92, R154, R13 ;  /* 0x0000009a5c0d7223 */ /* 0x000fca000000000d */
[----:B------:R0:W-:Y:S05]  /*5070*/  @P3 STG.E desc[UR36][R4.64+0x220], R13 ;  /* 0x0002200d04003986 */ /* 0x0001ea000c101924 */
[----:B------:R-:W-:Y:S05]  /*5080*/  @!P0 BRA `(.L_x_165) ;  /* 0x0000000000048947 */ /* 0x000fea0003800000 */
[----:B------:R0:W5:Y:S02]  /*5090*/  LDG.E.LTC128B R152, desc[UR36][R6.64+0x224] ;  /* 0x0002242406987981 */ /* 0x000164000c1e1920 */
.L_x_165:
[----:B------:R-:W-:Y:S05]  /*50a0*/  BSYNC B1 ;  /* 0x0000000000017941 */ /* 0x000fea0003800000 */
.L_x_164:
[----:B-----5:R-:W-:Y:S01]  /*50b0*/  FMUL R12, R152, R155 ;  /* 0x0000009b980c7220 */ /* 0x020fe20000400000 */
[----:B------:R-:W-:Y:S01]  /*50c0*/  ISETP.GT.AND P1, PT, R0, 0x8, P1 ;  /* 0x000000080000780c */ /* 0x000fe20000f24270 */
[----:B------:R-:W-:Y:S02]  /*50d0*/  BSSY B1, `(.L_x_166) ;  /* 0x0000005000017945 */ /* 0x000fe40003800000 */
[----:B------:R-:W-:-:S05]  /*50e0*/  FFMA R93, R93, R154, R12 ;  /* 0x0000009a5d5d7223 */ /* 0x000fca000000000c */
[----:B------:R0:W-:Y:S05]  /*50f0*/  @P0 STG.E desc[UR36][R4.64+0x224], R93 ;  /* 0x0002245d04000986 */ /* 0x0001ea000c101924 */
[----:B------:R-:W-:Y:S05]  /*5100*/  @!P1 BRA `(.L_x_167) ;  /* 0x0000000000049947 */ /* 0x000fea0003800000 */
[----:B------:R0:W5:Y:S02]  /*5110*/  LDG.E.LTC128B R152, desc[UR36][R8.64+0x220] ;  /* 0x0002202408987981 */ /* 0x000164000c1e1920 */
.L_x_167:
[----:B------:R-:W-:Y:S05]  /*5120*/  BSYNC B1 ;  /* 0x0000000000017941 */ /* 0x000fea0003800000 */
.L_x_166:
        /* <DEDUP_REMOVED lines=8> */
.L_x_169:
[----:B------:R-:W-:Y:S05]  /*51b0*/  BSYNC B1 ;  /* 0x0000000000017941 */ /* 0x000fea0003800000 */
.L_x_168:
        /* <DEDUP_REMOVED lines=8> */
.L_x_171:
[----:B------:R-:W-:Y:S05]  /*5240*/  BSYNC B1 ;  /* 0x0000000000017941 */ /* 0x000fea0003800000 */
.L_x_170:
[----:B0----5:R-:W-:Y:S01]  /*5250*/  FMUL R13, R152, R155 ;  /* 0x0000009b980d7220 */ /* 0x021fe20000400000 */
[----:B------:R-:W-:Y:S01]  /*5260*/  ISETP.GT.AND P2, PT, R0, RZ, P1 ;  /* 0x000000ff0000720c */ /* 0x000fe20000f44270 */
[----:B------:R-:W-:Y:S02]  /*5270*/  BSSY B1, `(.L_x_172) ;  /* 0x0000005000017945 */ /* 0x000fe40003800000 */
[----:B------:R-:W-:-:S05]  /*5280*/  FFMA R13, R96, R154, R13 ;  /* 0x0000009a600d7223 */ /* 0x000fca000000000d */
[----:B------:R0:W-:Y:S05]  /*5290*/  @P3 STG.E desc[UR36][R4.64+0x240], R13 ;  /* 0x0002400d04003986 */ /* 0x0001ea000c101924 */
[----:B------:R-:W-:Y:S05]  /*52a0*/  @!P2 BRA `(.L_x_173) ;  /* 0x000000000004a947 */ /* 0x000fea0003800000 */
[----:B------:R0:W5:Y:S02]  /*52b0*/  LDG.E.LTC128B R152, desc[UR36][R6.64+0x244] ;  /* 0x0002442406987981 */ /* 0x000164000c1e1920 */
.L_x_173:
[----:B------:R-:W-:Y:S05]  /*52c0*/  BSYNC B1 ;  /* 0x0000000000017941 */ /* 0x000fea0003800000 */
.L_x_172:
[----:B-----5:R-:W-:Y:S01]  /*52d0*/  FMUL R12, R152, R155 ;  /* 0x0000009b980c7220 */ /* 0x020fe20000400000 */
[----:B------:R-:W-:Y:S01]  /*52e0*/  ISETP.GT.AND P0, PT, R0, 0x8, P0 ;  /* 0x000000080000780c */ /* 0x000fe20000704270 */
[----:B------:R-:W-:Y:S02]  /*52f0*/  BSSY B1, `(.L_x_174) ;  /* 0x0000005000017945 */ /* 0x000fe40003800000 */
[----:B------:R-:W-:-:S05]  /*5300*/  FFMA R97, R97, R154, R12 ;  /* 0x0000009a61617223 */ /* 0x000fca000000000c */
[----:B------:R0:W-:Y:S05]  /*5310*/  @P2 STG.E desc[UR36][R4.64+0x244], R97 ;  /* 0x0002446104002986 */ /* 0x0001ea000c101924 */
[----:B------:R-:W-:Y:S05]  /*5320*/  @!P0 BRA `(.L_x_175) ;  /* 0x0000000000048947 */ /* 0x000fea0003800000 */
[----:B------:R0:W5:Y:S02]  /*5330*/  LDG.E.LTC128B R152, desc[UR36][R8.64+0x240] ;  /* 0x0002402408987981 */ /* 0x000164000c1e1920 */
.L_x_175:
[----:B------:R-:W-:Y:S05]  /*5340*/  BSYNC B1 ;  /* 0x0000000000017941 */ /* 0x000fea0003800000 */
.L_x_174:
        /* <DEDUP_REMOVED lines=8> */
.L_x_177:
[----:B------:R-:W-:Y:S05]  /*53d0*/  BSYNC B1 ;  /* 0x0000000000017941 */ /* 0x000fea0003800000 */
.L_x_176:
        /* <DEDUP_REMOVED lines=8> */
.L_x_179:
[----:B------:R-:W-:Y:S05]  /*5460*/  BSYNC B1 ;  /* 0x0000000000017941 */ /* 0x000fea0003800000 */
.L_x_178:
[----:B0----5:R-:W-:Y:S01]  /*5470*/  FMUL R13, R152, R155 ;  /* 0x0000009b980d7220 */ /* 0x021fe20000400000 */
[----:B------:R-:W-:Y:S01]  /*5480*/  ISETP.GT.AND P1, PT, R0, RZ, P0 ;  /* 0x000000ff0000720c */ /* 0x000fe20000724270 */
[----:B------:R-:W-:Y:S02]  /*5490*/  BSSY B1, `(.L_x_180) ;  /* 0x0000005000017945 */ /* 0x000fe40003800000 */
[----:B------:R-:W-:-:S05]  /*54a0*/  FFMA R13, R100, R154, R13 ;  /* 0x0000009a640d7223 */ /* 0x000fca000000000d */
[----:B------:R0:W-:Y:S05]  /*54b0*/  @P3 STG.E desc[UR36][R4.64+0x260], R13 ;  /* 0x0002600d04003986 */ /* 0x0001ea000c101924 */
[----:B------:R-:W-:Y:S05]  /*54c0*/  @!P1 BRA `(.L_x_181) ;  /* 0x0000000000049947 */ /* 0x000fea0003800000 */
[----:B------:R0:W5:Y:S02]  /*54d0*/  LDG.E.LTC128B R152, desc[UR36][R6.64+0x264] ;  /* 0x0002642406987981 */ /* 0x000164000c1e1920 */
.L_x_181:
[----:B------:R-:W-:Y:S05]  /*54e0*/  BSYNC B1 ;  /* 0x0000000000017941 */ /* 0x000fea0003800000 */
.L_x_180:
[----:B-----5:R-:W-:Y:S01]  /*54f0*/  FMUL R12, R152, R155 ;  /* 0x0000009b980c7220 */ /* 0x020fe20000400000 */
[----:B------:R-:W-:Y:S01]  /*5500*/  ISETP.GT.AND P2, PT, R0, 0x8, P2 ;  /* 0x000000080000780c */ /* 0x000fe20001744270 */
[----:B------:R-:W-:Y:S02]  /*5510*/  BSSY B1, `(.L_x_182) ;  /* 0x0000005000017945 */ /* 0x000fe40003800000 */
[----:B------:R-:W-:-:S05]  /*5520*/  FFMA R101, R101, R154, R12 ;  /* 0x0000009a65657223 */ /* 0x000fca000000000c */
[----:B------:R0:W-:Y:S05]  /*5530*/  @P1 STG.E desc[UR36][R4.64+0x264], R101 ;  /* 0x0002646504001986 */ /* 0x0001ea000c101924 */
[----:B------:R-:W-:Y:S05]  /*5540*/  @!P2 BRA `(.L_x_183) ;  /* 0x000000000004a947 */ /* 0x000fea0003800000 */
[----:B------:R0:W5:Y:S02]  /*5550*/  LDG.E.LTC128B R152, desc[UR36][R8.64+0x260] ;  /* 0x0002602408987981 */ /* 0x000164000c1e1920 */
.L_x_183:
[----:B------:R-:W-:Y:S05]  /*5560*/  BSYNC B1 ;  /* 0x0000000000017941 */ /* 0x000fea0003800000 */
.L_x_182:
        /* <DEDUP_REMOVED lines=8> */
.L_x_185:
[----:B------:R-:W-:Y:S05]  /*55f0*/  BSYNC B1 ;  /* 0x0000000000017941 */ /* 0x000fea0003800000 */
.L_x_184:
        /* <DEDUP_REMOVED lines=8> */
.L_x_187:
[----:B------:R-:W-:Y:S05]  /*5680*/  BSYNC B1 ;  /* 0x0000000000017941 */ /* 0x000fea0003800000 */
.L_x_186:
[----:B0----5:R-:W-:Y:S01]  /*5690*/  FMUL R13, R152, R155 ;  /* 0x0000009b980d7220 */ /* 0x021fe20000400000 */
[----:B------:R-:W-:Y:S01]  /*56a0*/  ISETP.GT.AND P0, PT, R0, RZ, P2 ;  /* 0x000000ff0000720c */ /* 0x000fe20001704270 */
[----:B------:R-:W-:Y:S02]  /*56b0*/  BSSY B1, `(.L_x_188) ;  /* 0x0000005000017945 */ /* 0x000fe40003800000 */
[----:B------:R-:W-:-:S05]  /*56c0*/  FFMA R13, R104, R154, R13 ;  /* 0x0000009a680d7223 */ /* 0x000fca000000000d */
[----:B------:R0:W-:Y:S05]  /*56d0*/  @P3 STG.E desc[UR36][R4.64+0x280], R13 ;  /* 0x0002800d04003986 */ /* 0x0001ea000c101924 */
[----:B------:R-:W-:Y:S05]  /*56e0*/  @!P0 BRA `(.L_x_189) ;  /* 0x0000000000048947 */ /* 0x000fea0003800000 */
[----:B------:R0:W5:Y:S02]  /*56f0*/  LDG.E.LTC128B R152, desc[UR36][R6.64+0x284] ;  /* 0x0002842406987981 */ /* 0x000164000c1e1920 */
.L_x_189:
[----:B------:R-:W-:Y:S05]  /*5700*/  BSYNC B1 ;  /* 0x0000000000017941 */ /* 0x000fea0003800000 */
.L_x_188:
[----:B-----5:R-:W-:Y:S01]  /*5710*/  FMUL R12, R152, R155 ;  /* 0x0000009b980c7220 */ /* 0x020fe20000400000 */
[----:B------:R-:W-:Y:S01]  /*5720*/  ISETP.GT.AND P1, PT, R0, 0x8, P1 ;  /* 0x000000080000780c */ /* 0x000fe20000f24270 */
[----:B------:R-:W-:Y:S02]  /*5730*/  BSSY B1, `(.L_x_190) ;  /* 0x0000005000017945 */ /* 0x000fe40003800000 */
[----:B------:R-:W-:-:S05]  /*5740*/  FFMA R105, R105, R154, R12 ;  /* 0x0000009a69697223 */ /* 0x000fca000000000c */
[----:B------:R0:W-:Y:S05]  /*5750*/  @P0 STG.E desc[UR36][R4.64+0x284], R105 ;  /* 0x0002846904000986 */ /* 0x0001ea000c101924 */
[----:B------:R-:W-:Y:S05]  /*5760*/  @!P1 BRA `(.L_x_191) ;  /* 0x0000000000049947 */ /* 0x000fea0003800000 */
[----:B------:R0:W5:Y:S02]  /*5770*/  LDG.E.LTC128B R152, desc[UR36][R8.64+0x280] ;  /* 0x0002802408987981 */ /* 0x000164000c1e1920 */
.L_x_191:
[----:B------:R-:W-:Y:S05]  /*5780*/  BSYNC B1 ;  /* 0x0000000000017941 */ /* 0x000fea0003800000 */
.L_x_190:
        /* <DEDUP_REMOVED lines=8> */
.L_x_193:
[----:B------:R-:W-:Y:S05]  /*5810*/  BSYNC B1 ;  /* 0x0000000000017941 */ /* 0x000fea0003800000 */
.L_x_192:
        /* <DEDUP_REMOVED lines=8> */
.L_x_195:
[----:B------:R-:W-:Y:S05]  /*58a0*/  BSYNC B1 ;  /* 0x0000000000017941 */ /* 0x000fea0003800000 */
.L_x_194:
[----:B0----5:R-:W-:Y:S01]  /*58b0*/  FMUL R13, R152, R155 ;  /* 0x0000009b980d7220 */ /* 0x021fe20000400000 */
[----:B------:R-:W-:Y:S01]  /*58c0*/  ISETP.GT.AND P2, PT, R0, RZ, P1 ;  /* 0x000000ff0000720c */ /* 0x000fe20000f44270 */
[----:B------:R-:W-:Y:S02]  /*58d0*/  BSSY B1, `(.L_x_196) ;  /* 0x0000005000017945 */ /* 0x000fe40003800000 */
[----:B------:R-:W-:-:S05]  /*58e0*/  FFMA R13, R108, R154, R13 ;  /* 0x0000009a6c0d7223 */ /* 0x000fca000000000d */
[----:B------:R0:W-:Y:S05]  /*58f0*/  @P3 STG.E desc[UR36][R4.64+0x2a0], R13 ;  /* 0x0002a00d04003986 */ /* 0x0001ea000c101924 */
[----:B------:R-:W-:Y:S05]  /*5900*/  @!P2 BRA `(.L_x_197) ;  /* 0x000000000004a947 */ /* 0x000fea0003800000 */
[----:B------:R0:W5:Y:S02]  /*5910*/  LDG.E.LTC128B R152, desc[UR36][R6.64+0x2a4] ;  /* 0x0002a42406987981 */ /* 0x000164000c1e1920 */
.L_x_197:
[----:B------:R-:W-:Y:S05]  /*5920*/  BSYNC B1 ;  /* 0x0000000000017941 */ /* 0x000fea0003800000 */
.L_x_196:
[----:B-----5:R-:W-:Y:S01]  /*5930*/  FMUL R12, R152, R155 ;  /* 0x0000009b980c7220 */ /* 0x020fe20000400000 */
[----:B------:R-:W-:Y:S01]  /*5940*/  ISETP.GT.AND P0, PT, R0, 0x8, P0 ;  /* 0x000000080000780c */ /* 0x000fe20000704270 */
[----:B------:R-:W-:Y:S02]  /*5950*/  BSSY B1, `(.L_x_198) ;  /* 0x0000005000017945 */ /* 0x000fe40003800000 */
[----:B------:R-:W-:-:S05]  /*5960*/  FFMA R109, R109, R154, R12 ;  /* 0x0000009a6d6d7223 */ /* 0x000fca000000000c */
[----:B------:R0:W-:Y:S05]  /*5970*/  @P2 STG.E desc[UR36][R4.64+0x2a4], R109 ;  /* 0x0002a46d04002986 */ /* 0x0001ea000c101924 */
[----:B------:R-:W-:Y:S05]  /*5980*/  @!P0 BRA `(.L_x_199) ;  /* 0x0000000000048947 */ /* 0x000fea0003800000 */
[----:B------:R0:W5:Y:S02]  /*5990*/  LDG.E.LTC128B R152, desc[UR36][R8.64+0x2a0] ;  /* 0x0002a02408987981 */ /* 0x000164000c1e1920 */
.L_x_199:
[----:B------:R-:W-:Y:S05]  /*59a0*/  BSYNC B1 ;  /* 0x0000000000017941 */ /* 0x000fea0003800000 */
.L_x_198:
        /* <DEDUP_REMOVED lines=8> */
.L_x_201:
[----:B------:R-:W-:Y:S05]  /*5a30*/  BSYNC B1 ;  /* 0x0000000000017941 */ /* 0x000fea0003800000 */
.L_x_200:
        /* <DEDUP_REMOVED lines=8> */
.L_x_203:
[----:B------:R-:W-:Y:S05]  /*5ac0*/  BSYNC B1 ;  /* 0x0000000000017941 */ /* 0x000fea0003800000 */
.L_x_202:
[----:B0----5:R-:W-:Y:S01]  /*5ad0*/  FMUL R13, R152, R155 ;  /* 0x0000009b980d7220 */ /* 0x021fe20000400000 */
[----:B------:R-:W-:Y:S01]  /*5ae0*/  ISETP.GT.AND P1, PT, R0, RZ, P0 ;  /* 0x000000ff0000720c */ /* 0x000fe20000724270 */
[----:B------:R-:W-:Y:S02]  /*5af0*/  BSSY B1, `(.L_x_204) ;  /* 0x0000005000017945 */ /* 0x000fe40003800000 */
[----:B------:R-:W-:-:S05]  /*5b00*/  FFMA R13, R112, R154, R13 ;  /* 0x0000009a700d7223 */ /* 0x000fca000000000d */
[----:B------:R0:W-:Y:S05]  /*5b10*/  @P3 STG.E desc[UR36][R4.64+0x2c0], R13 ;  /* 0x0002c00d04003986 */ /* 0x0001ea000c101924 */
[----:B------:R-:W-:Y:S05]  /*5b20*/  @!P1 BRA `(.L_x_205) ;  /* 0x0000000000049947 */ /* 0x000fea0003800000 */
[----:B------:R0:W5:Y:S02]  /*5b30*/  LDG.E.LTC128B R152, desc[UR36][R6.64+0x2c4] ;  /* 0x0002c42406987981 */ /* 0x000164000c1e1920 */
.L_x_205:
[----:B------:R-:W-:Y:S05]  /*5b40*/  BSYNC B1 ;  /* 0x0000000000017941 */ /* 0x000fea0003800000 */
.L_x_204:
[----:B-----5:R-:W-:Y:S01]  /*5b50*/  FMUL R12, R152, R155 ;  /* 0x0000009b980c7220 */ /* 0x020fe20000400000 */
[----:B------:R-:W-:Y:S01]  /*5b60*/  ISETP.GT.AND P2, PT, R0, 0x8, P2 ;  /* 0x000000080000780c */ /* 0x000fe20001744270 */
[----:B------:R-:W-:Y:S02]  /*5b70*/  BSSY B1, `(.L_x_206) ;  /* 0x0000005000017945 */ /* 0x000fe40003800000 */
[----:B------:R-:W-:-:S05]  /*5b80*/  FFMA R113, R113, R154, R12 ;  /* 0x0000009a71717223 */ /* 0x000fca000000000c */
[----:B------:R0:W-:Y:S05]  /*5b90*/  @P1 STG.E desc[UR36][R4.64+0x2c4], R113 ;  /* 0x0002c47104001986 */ /* 0x0001ea000c101924 */
[----:B------:R-:W-:Y:S05]  /*5ba0*/  @!P2 BRA `(.L_x_207) ;  /* 0x000000000004a947 */ /* 0x000fea0003800000 */
[----:B------:R0:W5:Y:S02]  /*5bb0*/  LDG.E.LTC128B R152, desc[UR36][R8.64+0x2c0] ;  /* 0x0002c02408987981 */ /* 0x000164000c1e1920 */
.L_x_207:
[----:B------:R-:W-:Y:S05]  /*5bc0*/  BSYNC B1 ;  /* 0x0000000000017941 */ /* 0x000fea0003800000 */
.L_x_206:
        /* <DEDUP_REMOVED lines=8> */
.L_x_209:
[----:B------:R-:W-:Y:S05]  /*5c50*/  BSYNC B1 ;  /* 0x0000000000017941 */ /* 0x000fea0003800000 */
.L_x_208:
        /* <DEDUP_REMOVED lines=8> */
.L_x_211:
[----:B------:R-:W-:Y:S05]  /*5ce0*/  BSYNC B1 ;  /* 0x0000000000017941 */ /* 0x000fea0003800000 */
.L_x_210:
[----:B0----5:R-:W-:Y:S01]  /*5cf0*/  FMUL R13, R152, R155 ;  /* 0x0000009b980d7220 */ /* 0x021fe20000400000 */
[----:B------:R-:W-:Y:S01]  /*5d00*/  ISETP.GT.AND P0, PT, R0, RZ, P2 ;  /* 0x000000ff0000720c */ /* 0x000fe20001704270 */
[----:B------:R-:W-:Y:S02]  /*5d10*/  BSSY B1, `(.L_x_212) ;  /* 0x0000005000017945 */ /* 0x000fe40003800000 */
[----:B------:R-:W-:-:S05]  /*5d20*/  FFMA R13, R116, R154, R13 ;  /* 0x0000009a740d7223 */ /* 0x000fca000000000d */
[----:B------:R0:W-:Y:S05]  /*5d30*/  @P3 STG.E desc[UR36][R4.64+0x2e0], R13 ;  /* 0x0002e00d04003986 */ /* 0x0001ea000c101924 */
[----:B------:R-:W-:Y:S05]  /*5d40*/  @!P0 BRA `(.L_x_213) ;  /* 0x0000000000048947 */ /* 0x000fea0003800000 */
[----:B------:R0:W5:Y:S02]  /*5d50*/  LDG.E.LTC128B R152, desc[UR36][R6.64+0x2e4] ;  /* 0x0002e42406987981 */ /* 0x000164000c1e1920 */
.L_x_213:
[----:B------:R-:W-:Y:S05]  /*5d60*/  BSYNC B1 ;  /* 0x0000000000017941 */ /* 0x000fea0003800000 */
.L_x_212:
[----:B-----5:R-:W-:Y:S01]  /*5d70*/  FMUL R12, R152, R155 ;  /* 0x0000009b980c7220 */ /* 0x020fe20000400000 */
[----:B------:R-:W-:Y:S01]  /*5d80*/  ISETP.GT.AND P1, PT, R0, 0x8, P1 ;  /* 0x000000080000780c */ /* 0x000fe20000f24270 */
[----:B------:R-:W-:Y:S02]  /*5d90*/  BSSY B1, `(.L_x_214) ;  /* 0x0000005000017945 */ /* 0x000fe40003800000 */
[----:B------:R-:W-:-:S05]  /*5da0*/  FFMA R117, R117, R154, R12 ;  /* 0x0000009a75757223 */ /* 0x000fca000000000c */
[----:B------:R0:W-:Y:S05]  /*5db0*/  @P0 STG.E desc[UR36][R4.64+0x2e4], R117 ;  /* 0x0002e47504000986 */ /* 0x0001ea000c101924 */
[----:B------:R-:W-:Y:S05]  /*5dc0*/  @!P1 BRA `(.L_x_215) ;  /* 0x0000000000049947 */ /* 0x000fea0003800000 */
[----:B------:R0:W5:Y:S02]  /*5dd0*/  LDG.E.LTC128B R152, desc[UR36][R8.64+0x2e0] ;  /* 0x0002e02408987981 */ /* 0x000164000c1e1920 */
.L_x_215:
[----:B------:R-:W-:Y:S05]  /*5de0*/  BSYNC B1 ;  /* 0x0000000000017941 */ /* 0x000fea0003800000 */
.L_x_214:
        /* <DEDUP_REMOVED lines=8> */
.L_x_217:
[----:B------:R-:W-:Y:S05]  /*5e70*/  BSYNC B1 ;  /* 0x0000000000017941 */ /* 0x000fea0003800000 */
.L_x_216:
        /* <DEDUP_REMOVED lines=8> */
.L_x_219:
[----:B------:R-:W-:Y:S05]  /*5f00*/  BSYNC B1 ;  /* 0x0000000000017941 */ /* 0x000fea0003800000 */
.L_x_218:
[----:B0----5:R-:W-:Y:S01]  /*5f10*/  FMUL R13, R152, R155 ;  /* 0x0000009b980d7220 */ /* 0x021fe20000400000 */
[----:B------:R-:W-:Y:S01]  /*5f20*/  ISETP.GT.AND P2, PT, R0, RZ, P1 ;  /* 0x000000ff0000720c */ /* 0x000fe20000f44270 */
[----:B------:R-:W-:Y:S02]  /*5f30*/  BSSY B1, `(.L_x_220) ;  /* 0x0000005000017945 */ /* 0x000fe40003800000 */
[----:B------:R-:W-:-:S05]  /*5f40*/  FFMA R13, R120, R154, R13 ;  /* 0x0000009a780d7223 */ /* 0x000fca000000000d */
[----:B------:R0:W-:Y:S05]  /*5f50*/  @P3 STG.E desc[UR36][R4.64+0x300], R13 ;  /* 0x0003000d04003986 */ /* 0x0001ea000c101924 */
[----:B------:R-:W-:Y:S05]  /*5f60*/  @!P2 BRA `(.L_x_221) ;  /* 0x000000000004a947 */ /* 0x000fea0003800000 */
[----:B------:R0:W5:Y:S02]  /*5f70*/  LDG.E.LTC128B R152, desc[UR36][R6.64+0x304] ;  /* 0x0003042406987981 */ /* 0x000164000c1e1920 */
.L_x_221:
[----:B------:R-:W-:Y:S05]  /*5f80*/  BSYNC B1 ;  /* 0x0000000000017941 */ /* 0x000fea0003800000 */
.L_x_220:
[----:B-----5:R-:W-:Y:S01]  /*5f90*/  FMUL R12, R152, R155 ;  /* 0x0000009b980c7220 */ /* 0x020fe20000400000 */
[----:B------:R-:W-:Y:S01]  /*5fa0*/  ISETP.GT.AND P0, PT, R0, 0x8, P0 ;  /* 0x000000080000780c */ /* 0x000fe20000704270 */
[----:B------:R-:W-:Y:S02]  /*5fb0*/  BSSY B1, `(.L_x_222) ;  /* 0x0000005000017945 */ /* 0x000fe40003800000 */
[----:B------:R-:W-:-:S05]  /*5fc0*/  FFMA R121, R121, R154, R12 ;  /* 0x0000009a79797223 */ /* 0x000fca000000000c */
[----:B------:R0:W-:Y:S05]  /*5fd0*/  @P2 STG.E desc[UR36][R4.64+0x304], R121 ;  /* 0x0003047904002986 */ /* 0x0001ea000c101924 */
[----:B------:R-:W-:Y:S05]  /*5fe0*/  @!P0 BRA `(.L_x_223) ;  /* 0x0000000000048947 */ /* 0x000fea0003800000 */
[----:B------:R0:W5:Y:S02]  /*5ff0*/  LDG.E.LTC128B R152, desc[UR36][R8.64+0x300] ;  /* 0x0003002408987981 */ /* 0x000164000c1e1920 */
.L_x_223:
[----:B------:R-:W-:Y:S05]  /*6000*/  BSYNC B1 ;  /* 0x0000000000017941 */ /* 0x000fea0003800000 */
.L_x_222:
        /* <DEDUP_REMOVED lines=8> */
.L_x_225:
[----:B------:R-:W-:Y:S05]  /*6090*/  BSYNC B1 ;  /* 0x0000000000017941 */ /* 0x000fea0003800000 */
.L_x_224:
        /* <DEDUP_REMOVED lines=8> */
.L_x_227:
[----:B------:R-:W-:Y:S05]  /*6120*/  BSYNC B1 ;  /* 0x0000000000017941 */ /* 0x000fea0003800000 */
.L_x_226:
[----:B0----5:R-:W-:Y:S01]  /*6130*/  FMUL R13, R152, R155 ;  /* 0x0000009b980d7220 */ /* 0x021fe20000400000 */
[----:B------:R-:W-:Y:S01]  /*6140*/  ISETP.GT.AND P1, PT, R0, RZ, P0 ;  /* 0x000000ff0000720c */ /* 0x000fe20000724270 */
[----:B------:R-:W-:Y:S02]  /*6150*/  BSSY B1, `(.L_x_228) ;  /* 0x0000005000017945 */ /* 0x000fe40003800000 */
[----:B------:R-:W-:-:S05]  /*6160*/  FFMA R13, R124, R154, R13 ;  /* 0x0000009a7c0d7223 */ /* 0x000fca000000000d */
[----:B------:R0:W-:Y:S05]  /*6170*/  @P3 STG.E desc[UR36][R4.64+0x320], R13 ;  /* 0x0003200d04003986 */ /* 0x0001ea000c101924 */
[----:B------:R-:W-:Y:S05]  /*6180*/  @!P1 BRA `(.L_x_229) ;  /* 0x0000000000049947 */ /* 0x000fea0003800000 */
[----:B------:R0:W5:Y:S02]  /*6190*/  LDG.E.LTC128B R152, desc[UR36][R6.64+0x324] ;  /* 0x0003242406987981 */ /* 0x000164000c1e1920 */
.L_x_229:
[----:B------:R-:W-:Y:S05]  /*61a0*/  BSYNC B1 ;  /* 0x0000000000017941 */ /* 0x000fea0003800000 */
.L_x_228:
[----:B-----5:R-:W-:Y:S01]  /*61b0*/  FMUL R12, R152, R155 ;  /* 0x0000009b980c7220 */ /* 0x020fe20000400000 */
[----:B------:R-:W-:Y:S01]  /*61c0*/  ISETP.GT.AND P2, PT, R0, 0x8, P2 ;  /* 0x000000080000780c */ /* 0x000fe20001744270 */
[----:B------:R-:W-:Y:S02]  /*61d0*/  BSSY B1, `(.L_x_230) ;  /* 0x0000005000017945 */ /* 0x000fe40003800000 */
[----:B------:R-:W-:-:S05]  /*61e0*/  FFMA R125, R125, R154, R12 ;  /* 0x0000009a7d7d7223 */ /* 0x000fca000000000c */
[----:B------:R0:W-:Y:S05]  /*61f0*/  @P1 STG.E desc[UR36][R4.64+0x324], R125 ;  /* 0x0003247d04001986 */ /* 0x0001ea000c101924 */
[----:B------:R-:W-:Y:S05]  /*6200*/  @!P2 BRA `(.L_x_231) ;  /* 0x000000000004a947 */ /* 0x000fea0003800000 */
[----:B------:R0:W5:Y:S02]  /*6210*/  LDG.E.LTC128B R152, desc[UR36][R8.64+0x320] ;  /* 0x0003202408987981 */ /* 0x000164000c1e1920 */
.L_x_231:
[----:B------:R-:W-:Y:S05]  /*6220*/  BSYNC B1 ;  /* 0x0000000000017941 */ /* 0x000fea0003800000 */
.L_x_230:
        /* <DEDUP_REMOVED lines=8> */
.L_x_233:
[----:B------:R-:W-:Y:S05]  /*62b0*/  BSYNC B1 ;  /* 0x0000000000017941 */ /* 0x000fea0003800000 */
.L_x_232:
        /* <DEDUP_REMOVED lines=8> */
.L_x_235:
[----:B------:R-:W-:Y:S05]  /*6340*/  BSYNC B1 ;  /* 0x0000000000017941 */ /* 0x000fea0003800000 */
.L_x_234:
[----:B0----5:R-:W-:Y:S01]  /*6350*/  FMUL R13, R152, R155 ;  /* 0x0000009b980d7220 */ /* 0x021fe20000400000 */
[----:B------:R-:W-:Y:S01]  /*6360*/  ISETP.GT.AND P0, PT, R0, RZ, P2 ;  /* 0x000000ff0000720c */ /* 0x000fe20001704270 */
[----:B------:R-:W-:Y:S02]  /*6370*/  BSSY B1, `(.L_x_236) ;  /* 0x0000005000017945 */ /* 0x000fe40003800000 */
[----:B------:R-:W-:-:S05]  /*6380*/  FFMA R13, R128, R154, R13 ;  /* 0x0000009a800d7223 */ /* 0x000fca000000000d */
[----:B------:R0:W-:Y:S05]  /*6390*/  @P3 STG.E desc[UR36][R4.64+0x340], R13 ;  /* 0x0003400d04003986 */ /* 0x0001ea000c101924 */
[----:B------:R-:W-:Y:S05]  /*63a0*/  @!P0 BRA `(.L_x_237) ;  /* 0x0000000000048947 */ /* 0x000fea0003800000 */
[----:B------:R0:W5:Y:S02]  /*63b0*/  LDG.E.LTC128B R152, desc[UR36][R6.64+0x344] ;  /* 0x0003442406987981 */ /* 0x000164000c1e1920 */
.L_x_237:
[----:B------:R-:W-:Y:S05]  /*63c0*/  BSYNC B1 ;  /* 0x0000000000017941 */ /* 0x000fea0003800000 */
.L_x_236:
[----:B-----5:R-:W-:Y:S01]  /*63d0*/  FMUL R12, R152, R155 ;  /* 0x0000009b980c7220 */ /* 0x020fe20000400000 */
[----:B------:R-:W-:Y:S01]  /*63e0*/  ISETP.GT.AND P1, PT, R0, 0x8, P1 ;  /* 0x000000080000780c */ /* 0x000fe20000f24270 */
[----:B------:R-:W-:Y:S02]  /*63f0*/  BSSY B1, `(.L_x_238) ;  /* 0x0000005000017945 */ /* 0x000fe40003800000 */
[----:B------:R-:W-:-:S05]  /*6400*/  FFMA R129, R129, R154, R12 ;  /* 0x0000009a81817223 */ /* 0x000fca000000000c */
[----:B------:R0:W-:Y:S05]  /*6410*/  @P0 STG.E desc[UR36][R4.64+0x344], R129 ;  /* 0x0003448104000986 */ /* 0x0001ea000c101924 */
[----:B------:R-:W-:Y:S05]  /*6420*/  @!P1 BRA `(.L_x_239) ;  /* 0x0000000000049947 */ /* 0x000fea0003800000 */
[----:B------:R0:W5:Y:S02]  /*6430*/  LDG.E.LTC128B R152, desc[UR36][R8.64+0x340] ;  /* 0x0003402408987981 */ /* 0x000164000c1e1920 */
.L_x_239:
[----:B------:R-:W-:Y:S05]  /*6440*/  BSYNC B1 ;  /* 0x0000000000017941 */ /* 0x000fea0003800000 */
.L_x_238:
        /* <DEDUP_REMOVED lines=8> */
.L_x_241:
[----:B------:R-:W-:Y:S05]  /*64d0*/  BSYNC B1 ;  /* 0x0000000000017941 */ /* 0x000fea0003800000 */
.L_x_240:
        /* <DEDUP_REMOVED lines=8> */
.L_x_243:
[----:B------:R-:W-:Y:S05]  /*6560*/  BSYNC B1 ;  /* 0x0000000000017941 */ /* 0x000fea0003800000 */
.L_x_242:
[----:B0----5:R-:W-:Y:S01]  /*6570*/  FMUL R13, R152, R155 ;  /* 0x0000009b980d7220 */ /* 0x021fe20000400000 */
[----:B------:R-:W-:Y:S01]  /*6580*/  ISETP.GT.AND P2, PT, R0, RZ, P1 ;  /* 0x000000ff0000720c */ /* 0x000fe20000f44270 */
[----:B------:R-:W-:Y:S02]  /*6590*/  BSSY B1, `(.L_x_244) ;  /* 0x0000005000017945 */ /* 0x000fe40003800000 */
[----:B------:R-:W-:-:S05]  /*65a0*/  FFMA R13, R132, R154, R13 ;  /* 0x0000009a840d7223 */ /* 0x000fca000000000d */
[----:B------:R0:W-:Y:S05]  /*65b0*/  @P3 STG.E desc[UR36][R4.64+0x360], R13 ;  /* 0x0003600d04003986 */ /* 0x0001ea000c101924 */
[----:B------:R-:W-:Y:S05]  /*65c0*/  @!P2 BRA `(.L_x_245) ;  /* 0x000000000004a947 */ /* 0x000fea0003800000 */
[----:B------:R0:W5:Y:S02]  /*65d0*/  LDG.E.LTC128B R152, desc[UR36][R6.64+0x364] ;  /* 0x0003642406987981 */ /* 0x000164000c1e1920 */
.L_x_245:
[----:B------:R-:W-:Y:S05]  /*65e0*/  BSYNC B1 ;  /* 0x0000000000017941 */ /* 0x000fea0003800000 */
.L_x_244:
[----:B-----5:R-:W-:Y:S01]  /*65f0*/  FMUL R12, R152, R155 ;  /* 0x0000009b980c7220 */ /* 0x020fe20000400000 */
[----:B------:R-:W-:Y:S01]  /*6600*/  ISETP.GT.AND P0, PT, R0, 0x8, P0 ;  /* 0x000000080000780c */ /* 0x000fe20000704270 */
[----:B------:R-:W-:Y:S02]  /*6610*/  BSSY B1, `(.L_x_246) ;  /* 0x0000005000017945 */ /* 0x000fe40003800000 */
[----:B------:R-:W-:-:S05]  /*6620*/  FFMA R133, R133, R154, R12 ;  /* 0x0000009a85857223 */ /* 0x000fca000000000c */
[----:B------:R0:W-:Y:S05]  /*6630*/  @P2 STG.E desc[UR36][R4.64+0x364], R133 ;  /* 0x0003648504002986 */ /* 0x0001ea000c101924 */
[----:B------:R-:W-:Y:S05]  /*6640*/  @!P0 BRA `(.L_x_247) ;  /* 0x0000000000048947 */ /* 0x000fea0003800000 */
[----:B------:R0:W5:Y:S02]  /*6650*/  LDG.E.LTC128B R152, desc[UR36][R8.64+0x360] ;  /* 0x0003602408987981 */ /* 0x000164000c1e1920 */
.L_x_247:
[----:B------:R-:W-:Y:S05]  /*6660*/  BSYNC B1 ;  /* 0x0000000000017941 */ /* 0x000fea0003800000 */
.L_x_246:
        /* <DEDUP_REMOVED lines=8> */
.L_x_249:
[----:B------:R-:W-:Y:S05]  /*66f0*/  BSYNC B1 ;  /* 0x0000000000017941 */ /* 0x000fea0003800000 */
.L_x_248:
        /* <DEDUP_REMOVED lines=8> */
.L_x_251:
[----:B------:R-:W-:Y:S05]  /*6780*/  BSYNC B1 ;  /* 0x0000000000017941 */ /* 0x000fea0003800000 */
.L_x_250:
[----:B0----5:R-:W-:Y:S01]  /*6790*/  FMUL R13, R152, R155 ;  /* 0x0000009b980d7220 */ /* 0x021fe20000400000 */
[----:B------:R-:W-:Y:S01]  /*67a0*/  ISETP.GT.AND P1, PT, R0, RZ, P0 ;  /* 0x000000ff0000720c */ /* 0x000fe20000724270 */
[----:B------:R-:W-:Y:S02]  /*67b0*/  BSSY B1, `(.L_x_252) ;  /* 0x0000005000017945 */ /* 0x000fe40003800000 */
[----:B------:R-:W-:-:S05]  /*67c0*/  FFMA R13, R136, R154, R13 ;  /* 0x0000009a880d7223 */ /* 0x000fca000000000d */
[----:B------:R0:W-:Y:S05]  /*67d0*/  @P3 STG.E desc[UR36][R4.64+0x380], R13 ;  /* 0x0003800d04003986 */ /* 0x0001ea000c101924 */
[----:B------:R-:W-:Y:S05]  /*67e0*/  @!P1 BRA `(.L_x_253) ;  /* 0x0000000000049947 */ /* 0x000fea0003800000 */
[----:B------:R0:W5:Y:S02]  /*67f0*/  LDG.E.LTC128B R152, desc[UR36][R6.64+0x384] ;  /* 0x0003842406987981 */ /* 0x000164000c1e1920 */
.L_x_253:
[----:B------:R-:W-:Y:S05]  /*6800*/  BSYNC B1 ;  /* 0x0000000000017941 */ /* 0x000fea0003800000 */
.L_x_252:
[----:B-----5:R-:W-:Y:S01]  /*6810*/  FMUL R12, R152, R155 ;  /* 0x0000009b980c7220 */ /* 0x020fe20000400000 */
[----:B------:R-:W-:Y:S01]  /*6820*/  ISETP.GT.AND P2, PT, R0, 0x8, P2 ;  /* 0x000000080000780c */ /* 0x000fe20001744270 */
[----:B------:R-:W-:Y:S02]  /*6830*/  BSSY B1, `(.L_x_254) ;  /* 0x0000005000017945 */ /* 0x000fe40003800000 */
[----:B------:R-:W-:-:S05]  /*6840*/  FFMA R137, R137, R154, R12 ;  /* 0x0000009a89897223 */ /* 0x000fca000000000c */
[----:B------:R0:W-:Y:S05]  /*6850*/  @P1 STG.E desc[UR36][R4.64+0x384], R137 ;  /* 0x0003848904001986 */ /* 0x0001ea000c101924 */
[----:B------:R-:W-:Y:S05]  /*6860*/  @!P2 BRA `(.L_x_255) ;  /* 0x000000000004a947 */ /* 0x000fea0003800000 */
[----:B------:R0:W5:Y:S02]  /*6870*/  LDG.E.LTC128B R152, desc[UR36][R8.64+0x380] ;  /* 0x0003802408987981 */ /* 0x000164000c1e1920 */
.L_x_255:
[----:B------:R-:W-:Y:S05]  /*6880*/  BSYNC B1 ;  /* 0x0000000000017941 */ /* 0x000fea0003800000 */
.L_x_254:
        /* <DEDUP_REMOVED lines=8> */
.L_x_257:
[----:B------:R-:W-:Y:S05]  /*6910*/  BSYNC B1 ;  /* 0x0000000000017941 */ /* 0x000fea0003800000 */
.L_x_256:
        /* <DEDUP_REMOVED lines=8> */
.L_x_259:
[----:B------:R-:W-:Y:S05]  /*69a0*/  BSYNC B1 ;  /* 0x0000000000017941 */ /* 0x000fea0003800000 */
.L_x_258:
[----:B0----5:R-:W-:Y:S01]  /*69b0*/  FMUL R13, R152, R155 ;  /* 0x0000009b980d7220 */ /* 0x021fe20000400000 */
[----:B------:R-:W-:Y:S01]  /*69c0*/  ISETP.GT.AND P0, PT, R0, RZ, P2 ;  /* 0x000000ff0000720c */ /* 0x000fe20001704270 */
[----:B------:R-:W-:Y:S02]  /*69d0*/  BSSY B1, `(.L_x_260) ;  /* 0x0000005000017945 */ /* 0x000fe40003800000 */
[----:B------:R-:W-:-:S05]  /*69e0*/  FFMA R13, R140, R154, R13 ;  /* 0x0000009a8c0d7223 */ /* 0x000fca000000000d */
[----:B------:R0:W-:Y:S05]  /*69f0*/  @P3 STG.E desc[UR36][R4.64+0x3a0], R13 ;  /* 0x0003a00d04003986 */ /* 0x0001ea000c101924 */
[----:B------:R-:W-:Y:S05]  /*6a00*/  @!P0 BRA `(.L_x_261) ;  /* 0x0000000000048947 */ /* 0x000fea0003800000 */
[----:B------:R0:W5:Y:S02]  /*6a10*/  LDG.E.LTC128B R152, desc[UR36][R6.64+0x3a4] ;  /* 0x0003a42406987981 */ /* 0x000164000c1e1920 */
.L_x_261:
[----:B------:R-:W-:Y:S05]  /*6a20*/  BSYNC B1 ;  /* 0x0000000000017941 */ /* 0x000fea0003800000 */
.L_x_260:
[----:B-----5:R-:W-:Y:S01]  /*6a30*/  FMUL R12, R152, R155 ;  /* 0x0000009b980c7220 */ /* 0x020fe20000400000 */
[----:B------:R-:W-:Y:S01]  /*6a40*/  ISETP.GT.AND P1, PT, R0, 0x8, P1 ;  /* 0x000000080000780c */ /* 0x000fe20000f24270 */
[----:B------:R-:W-:Y:S02]  /*6a50*/  BSSY B1, `(.L_x_262) ;  /* 0x0000005000017945 */ /* 0x000fe40003800000 */
[----:B------:R-:W-:-:S05]  /*6a60*/  FFMA R141, R141, R154, R12 ;  /* 0x0000009a8d8d7223 */ /* 0x000fca000000000c */
[----:B------:R0:W-:Y:S05]  /*6a70*/  @P0 STG.E desc[UR36][R4.64+0x3a4], R141 ;  /* 0x0003a48d04000986 */ /* 0x0001ea000c101924 */
[----:B------:R-:W-:Y:S05]  /*6a80*/  @!P1 BRA `(.L_x_263) ;  /* 0x0000000000049947 */ /* 0x000fea0003800000 */
[----:B------:R0:W5:Y:S02]  /*6a90*/  LDG.E.LTC128B R152, desc[UR36][R8.64+0x3a0] ;  /* 0x0003a02408987981 */ /* 0x000164000c1e1920 */
.L_x_263:
[----:B------:R-:W-:Y:S05]  /*6aa0*/  BSYNC B1 ;  /* 0x0000000000017941 */ /* 0x000fea0003800000 */
.L_x_262:
        /* <DEDUP_REMOVED lines=8> */
.L_x_265:
[----:B------:R-:W-:Y:S05]  /*6b30*/  BSYNC B1 ;  /* 0x0000000000017941 */ /* 0x000fea0003800000 */
.L_x_264:
        /* <DEDUP_REMOVED lines=8> */
.L_x_267:
[----:B------:R-:W-:Y:S05]  /*6bc0*/  BSYNC B1 ;  /* 0x0000000000017941 */ /* 0x000fea0003800000 */
.L_x_266:
[----:B0----5:R-:W-:Y:S01]  /*6bd0*/  FMUL R13, R152, R155 ;  /* 0x0000009b980d7220 */ /* 0x021fe20000400000 */
[----:B------:R-:W-:Y:S01]  /*6be0*/  ISETP.GT.AND P2, PT, R0, RZ, P1 ;  /* 0x000000ff0000720c */ /* 0x000fe20000f44270 */
[----:B------:R-:W-:Y:S02]  /*6bf0*/  BSSY B1, `(.L_x_268) ;  /* 0x0000005000017945 */ /* 0x000fe40003800000 */
[----:B------:R-:W-:-:S05]  /*6c00*/  FFMA R13, R144, R154, R13 ;  /* 0x0000009a900d7223 */ /* 0x000fca000000000d */
[----:B------:R0:W-:Y:S05]  /*6c10*/  @P3 STG.E desc[UR36][R4.64+0x3c0], R13 ;  /* 0x0003c00d04003986 */ /* 0x0001ea000c101924 */
[----:B------:R-:W-:Y:S05]  /*6c20*/  @!P2 BRA `(.L_x_269) ;  /* 0x000000000004a947 */ /* 0x000fea0003800000 */
[----:B------:R0:W5:Y:S02]  /*6c30*/  LDG.E.LTC128B R152, desc[UR36][R6.64+0x3c4] ;  /* 0x0003c42406987981 */ /* 0x000164000c1e1920 */
.L_x_269:
[----:B------:R-:W-:Y:S05]  /*6c40*/  BSYNC B1 ;  /* 0x0000000000017941 */ /* 0x000fea0003800000 */
.L_x_268:
[----:B-----5:R-:W-:Y:S01]  /*6c50*/  FMUL R12, R152, R155 ;  /* 0x0000009b980c7220 */ /* 0x020fe20000400000 */
[----:B------:R-:W-:Y:S01]  /*6c60*/  ISETP.GT.AND P0, PT, R0, 0x8, P0 ;  /* 0x000000080000780c */ /* 0x000fe20000704270 */
[----:B------:R-:W-:Y:S02]  /*6c70*/  BSSY B1, `(.L_x_270) ;  /* 0x0000005000017945 */ /* 0x000fe40003800000 */
[----:B------:R-:W-:-:S05]  /*6c80*/  FFMA R145, R145, R154, R12 ;  /* 0x0000009a91917223 */ /* 0x000fca000000000c */
[----:B------:R0:W-:Y:S05]  /*6c90*/  @P2 STG.E desc[UR36][R4.64+0x3c4], R145 ;  /* 0x0003c49104002986 */ /* 0x0001ea000c101924 */
[----:B------:R-:W-:Y:S05]  /*6ca0*/  @!P0 BRA `(.L_x_271) ;  /* 0x0000000000048947 */ /* 0x000fea0003800000 */
[----:B------:R0:W5:Y:S02]  /*6cb0*/  LDG.E.LTC128B R152, desc[UR36][R8.64+0x3c0] ;  /* 0x0003c02408987981 */ /* 0x000164000c1e1920 */
.L_x_271:
[----:B------:R-:W-:Y:S05]  /*6cc0*/  BSYNC B1 ;  /* 0x0000000000017941 */ /* 0x000fea0003800000 */
.L_x_270:
        /* <DEDUP_REMOVED lines=8> */
.L_x_273:
[----:B------:R-:W-:Y:S05]  /*6d50*/  BSYNC B1 ;  /* 0x0000000000017941 */ /* 0x000fea0003800000 */
.L_x_272:
        /* <DEDUP_REMOVED lines=8> */
.L_x_275:
[----:B------:R-:W-:Y:S05]  /*6de0*/  BSYNC B1 ;  /* 0x0000000000017941 */ /* 0x000fea0003800000 */
.L_x_274:
[----:B-----5:R-:W-:Y:S01]  /*6df0*/  FMUL R3, R152, R155 ;  /* 0x0000009b98037220 */ /* 0x020fe20000400000 */
[----:B------:R-:W-:Y:S01]  /*6e00*/  ISETP.GT.AND P1, PT, R0, RZ, P0 ;  /* 0x000000ff0000720c */ /* 0x000fe20000724270 */
[----:B------:R-:W-:Y:S02]  /*6e10*/  BSSY B1, `(.L_x_276) ;  /* 0x0000005000017945 */ /* 0x000fe40003800000 */
[----:B------:R-:W-:-:S05]  /*6e20*/  FFMA R3, R148, R154, R3 ;  /* 0x0000009a94037223 */ /* 0x000fca0000000003 */
[----:B------:R0:W-:Y:S05]  /*6e30*/  @P3 STG.E desc[UR36][R4.64+0x3e0], R3 ;  /* 0x0003e00304003986 */ /* 0x0001ea000c101924 */
[----:B------:R-:W-:Y:S05]  /*6e40*/  @!P1 BRA `(.L_x_277) ;  /* 0x0000000000049947 */ /* 0x000fea0003800000 */
[----:B------:R0:W5:Y:S02]  /*6e50*/  LDG.E.LTC128B R152, desc[UR36][R6.64+0x3e4] ;  /* 0x0003e42406987981 */ /* 0x000164000c1e1920 */
.L_x_277:
[----:B------:R-:W-:Y:S05]  /*6e60*/  BSYNC B1 ;  /* 0x0000000000017941 */ /* 0x000fea0003800000 */
.L_x_276:
[----:B0---45:R-:W-:Y:S01]  /*6e70*/  FMUL R6, R152, R155 ;  /* 0x0000009b98067220 */ /* 0x031fe20000400000 */
[----:B------:R-:W-:Y:S01]  /*6e80*/  ISETP.GT.AND P2, PT, R0, 0x8, P2 ;  /* 0x000000080000780c */ /* 0x000fe20001744270 */
[----:B------:R-:W-:Y:S02]  /*6e90*/  BSSY B1, `(.L_x_278) ;  /* 0x0000005000017945 */ /* 0x000fe40003800000 */
[----:B------:R-:W-:-:S05]  /*6ea0*/  FFMA R149, R149, R154, R6 ;  /* 0x0000009a95957223 */ /* 0x000fca0000000006 */
[----:B------:R0:W-:Y:S05]  /*6eb0*/  @P1 STG.E desc[UR36][R4.64+0x3e4], R149 ;  /* 0x0003e49504001986 */ /* 0x0001ea000c101924 */
[----:B------:R-:W-:Y:S05]  /*6ec0*/  @!P2 BRA `(.L_x_279) ;  /* 0x000000000004a947 */ /* 0x000fea0003800000 */
[----:B------:R4:W5:Y:S02]  /*6ed0*/  LDG.E.LTC128B R152, desc[UR36][R8.64+0x3e0] ;  /* 0x0003e02408987981 */ /* 0x000964000c1e1920 */
.L_x_279:
[----:B------:R-:W-:Y:S05]  /*6ee0*/  BSYNC B1 ;  /* 0x0000000000017941 */ /* 0x000fea0003800000 */
.L_x_278:
[----:B-----5:R-:W-:Y:S01]  /*6ef0*/  FMUL R3, R152, R155 ;  /* 0x0000009b98037220 */ /* 0x020fe20000400000 */
[----:B01----:R-:W-:Y:S01]  /*6f00*/  @P2 IMAD.MOV.U32 R4, RZ, RZ, R10 ;  /* 0x000000ffff042224 */ /* 0x003fe200078e000a */
[----:B------:R-:W-:Y:S01]  /*6f10*/  ISETP.GT.AND P0, PT, R0, 0x8, P0 ;  /* 0x000000080000780c */ /* 0x000fe20000704270 */
[----:B------:R-:W-:Y:S02]  /*6f20*/  @P2 IMAD.MOV.U32 R5, RZ, RZ, R11 ;  /* 0x000000ffff052224 */ /* 0x000fe400078e000b */
[----:B------:R-:W-:Y:S01]  /*6f30*/  FFMA R3, R150, R154, R3 ;  /* 0x0000009a96037223 */ /* 0x000fe20000000003 */
[----:B------:R-:W-:Y:S04]  /*6f40*/  BSSY B1, `(.L_x_280) ;  /* 0x0000004000017945 */ /* 0x000fe80003800000 */
[----:B------:R0:W-:Y:S05]  /*6f50*/  @P2 STG.E desc[UR36][R4.64+0x3e0], R3 ;  /* 0x0003e00304002986 */ /* 0x0001ea000c101924 */
[----:B------:R-:W-:Y:S05]  /*6f60*/  @!P0 BRA `(.L_x_281) ;  /* 0x0000000000048947 */ /* 0x000fea0003800000 */
[----:B------:R1:W5:Y:S02]  /*6f70*/  LDG.E.LTC128B R152, desc[UR36][R8.64+0x3e4] ;  /* 0x0003e42408987981 */ /* 0x000364000c1e1920 */
.L_x_281:
[----:B------:R-:W-:Y:S05]  /*6f80*/  BSYNC B1 ;  /* 0x0000000000017941 */ /* 0x000fea0003800000 */
.L_x_280:
[----:B-----5:R-:W-:-:S04]  /*6f90*/  FMUL R152, R152, R155 ;  /* 0x0000009b98987220 */ /* 0x020fc80000400000 */
[----:B------:R-:W-:Y:S01]  /*6fa0*/  FFMA R151, R151, R154, R152 ;  /* 0x0000009a97977223 */ /* 0x000fe20000000098 */
[----:B------:R-:W-:Y:S06]  /*6fb0*/  @!P0 BRA `(.L_x_282) ;  /* 0x0000001c00208947 */ /* 0x000fec0003800000 */
[----:B------:R0:W-:Y:S01]  /*6fc0*/  STG.E desc[UR36][R10.64+0x3e4], R151 ;  /* 0x0003e4970a007986 */ /* 0x0001e2000c101924 */
[----:B------:R-:W-:Y:S05]  /*6fd0*/  BRA `(.L_x_282) ;  /* 0x0000001c00187947 */ /* 0x000fea0003800000 */
.L_x_29:
[----:B------:R-:W-:Y:S01]  /*6fe0*/  ISETP.GT.AND P3, PT, R3, 0x1, PT ;  /* 0x000000010300780c */ /* 0x000fe20003f64270 */
[----:B------:R-:W-:Y:S01]  /*6ff0*/  ULDC.64 UR4, c[0x0][0x5c0] ;  /* 0x0001700000047ab9 */ /* 0x000fe20000000a00 */
[-C--:B------:R-:W-:Y:S01]  /*7000*/  FMUL R9, R24, R154.reuse ;  /* 0x0000009a18097220 */ /* 0x080fe20000400000 */
[----:B------:R-:W-:Y:S01]  /*7010*/  LEA R4, P1, R162, UR4, 0x2 ;  /* 0x00000004a2047c11 */ /* 0x000fe2000f8210ff */
[-C--:B------:R-:W-:Y:S01]  /*7020*/  FMUL R25, R25, R154.reuse ;  /* 0x0000009a19197220 */ /* 0x080fe20000400000 */
[----:B------:R-:W-:Y:S01]  /*7030*/  ISETP.GT.AND P2, PT, R0, RZ, P3 ;  /* 0x000000ff0000720c */ /* 0x000fe20001f44270 */
[-C--:B------:R-:W-:Y:S01]  /*7040*/  FMUL R27, R27, R154.reuse ;  /* 0x0000009a1b1b7220 */ /* 0x080fe20000400000 */
[----:B------:R-:W-:Y:S01]  /*7050*/  LEA.HI.X R5, R162, UR5, R169, 0x2, P1 ;  /* 0x00000005a2057c11 */ /* 0x000fe200088f14a9 */
[-C--:B------:R-:W-:Y:S01]  /*7060*/  FMUL R29, R29, R154.reuse ;  /* 0x0000009a1d1d7220 */ /* 0x080fe20000400000 */
[----:B------:R-:W-:Y:S01]  /*7070*/  ISETP.GT.AND P0, PT, R0, 0x8, P0 ;  /* 0x000000080000780c */ /* 0x000fe20000704270 */
[-C--:B------:R-:W-:Y:S01]  /*7080*/  FMUL R31, R31, R154.reuse ;  /* 0x0000009a1f1f7220 */ /* 0x080fe20000400000 */
[----:B------:R-:W-:Y:S01]  /*7090*/  ISETP.GT.AND P5, PT, R3, 0x8, PT ;  /* 0x000000080300780c */ /* 0x000fe20003fa4270 */
[----:B------:R0:W-:Y:S01]  /*70a0*/  @P4 STG.E desc[UR36][R4.64], R9 ;  /* 0x0000000904004986 */ /* 0x0001e2000c101924 */
[C---:B------:R-:W-:Y:S01]  /*70b0*/  SHF.L.U64.HI R11, R10.reuse, 0x5, R11 ;  /* 0x000000050a0b7819 */ /* 0x040fe2000001020b */
[----:B------:R-:W-:Y:S01]  /*70c0*/  FMUL R33, R33, R154 ;  /* 0x0000009a21217220 */ /* 0x000fe20000400000 */
[----:B------:R-:W-:Y:S01]  /*70d0*/  LEA R6, P1, R10, R4, 0x5 ;  /* 0x000000040a067211 */ /* 0x000fe200078228ff */
[-C--:B------:R-:W-:Y:S01]  /*70e0*/  FMUL R35, R35, R154.reuse ;  /* 0x0000009a23237220 */ /* 0x080fe20000400000 */
[C---:B------:R-:W-:Y:S01]  /*70f0*/  ISETP.GT.AND P3, PT, R0.reuse, 0x8, P3 ;  /* 0x000000080000780c */ /* 0x040fe20001f64270 */
[----:B------:R-:W-:Y:S01]  /*7100*/  @P2 STG.E desc[UR36][R4.64+0x4], R25 ;  /* 0x0000041904002986 */ /* 0x000fe2000c101924 */
[----:B------:R-:W-:Y:S01]  /*7110*/  ISETP.GT.AND P4, PT, R3, 0x9, PT ;  /* 0x000000090300780c */ /* 0x000fe20003f84270 */
[----:B------:R-:W-:Y:S01]  /*7120*/  IMAD.X R7, R11, 0x1, R5, P1 ;  /* 0x000000010b077824 */ /* 0x000fe200008e0605 */
[----:B------:R-:W-:Y:S01]  /*7130*/  ISETP.GT.AND P2, PT, R0, RZ, P5 ;  /* 0x000000ff0000720c */ /* 0x000fe20002f44270 */
[-C--:B------:R-:W-:Y:S01]  /*7140*/  FMUL R11, R28, R154.reuse ;  /* 0x0000009a1c0b7220 */ /* 0x080fe20000400000 */
[----:B------:R-:W-:Y:S01]  /*7150*/  ISETP.GT.AND P1, PT, R0, RZ, P4 ;  /* 0x000000ff0000720c */ /* 0x000fe20002724270 */
[-C--:B0-----:R-:W-:Y:S01]  /*7160*/  FMUL R9, R26, R154.reuse ;  /* 0x0000009a1a097220 */ /* 0x081fe20000400000 */
[C---:B------:R-:W-:Y:S01]  /*7170*/  ISETP.GT.AND P4, PT, R0.reuse, 0x8, P4 ;  /* 0x000000080000780c */ /* 0x040fe20002784270 */
[-C--:B------:R-:W-:Y:S01]  /*7180*/  FMUL R37, R37, R154.reuse ;  /* 0x0000009a25257220 */ /* 0x080fe20000400000 */
[-C--:B------:R-:W-:Y:S01]  /*7190*/  FMUL R39, R39, R154.reuse ;  /* 0x0000009a27277220 */ /* 0x080fe20000400000 */
[-C--:B------:R-:W-:Y:S01]  /*71a0*/  FMUL R41, R41, R154.reuse ;  /* 0x0000009a29297220 */ /* 0x080fe20000400000 */
[----:B------:R0:W-:Y:S01]  /*71b0*/  @P0 STG.E desc[UR36][R6.64], R9 ;  /* 0x0000000906000986 */ /* 0x0001e2000c101924 */
[C---:B------:R-:W-:Y:S01]  /*71c0*/  ISETP.GT.AND P0, PT, R0.reuse, 0x8, P5 ;  /* 0x000000080000780c */ /* 0x040fe20002f04270 */
[-C--:B------:R-:W-:Y:S01]  /*71d0*/  FMUL R43, R43, R154.reuse ;  /* 0x0000009a2b2b7220 */ /* 0x080fe20000400000 */
[C---:B------:R-:W-:Y:S01]  /*71e0*/  ISETP.GT.AND P5, PT, R3.reuse, 0x10, PT ;  /* 0x000000100300780c */ /* 0x040fe20003fa4270 */
[----:B------:R-:W-:Y:S01]  /*71f0*/  @P3 STG.E desc[UR36][R6.64+0x4], R27 ;  /* 0x0000041b06003986 */ /* 0x000fe2000c101924 */
[----:B------:R-:W-:Y:S01]  /*7200*/  ISETP.GT.AND P3, PT, R3, 0x11, PT ;  /* 0x000000110300780c */ /* 0x000fe20003f64270 */
[-C--:B------:R-:W-:Y:S01]  /*7210*/  FMUL R45, R45, R154.reuse ;  /* 0x0000009a2d2d7220 */ /* 0x080fe20000400000 */
[-C--:B------:R-:W-:Y:S01]  /*7220*/  FMUL R47, R47, R154.reuse ;  /* 0x0000009a2f2f7220 */ /* 0x080fe20000400000 */
[----:B------:R1:W-:Y:S01]  /*7230*/  @P2 STG.E desc[UR36][R4.64+0x20], R11 ;  /* 0x0000200b04002986 */ /* 0x0003e2000c101924 */
[----:B------:R-:W-:Y:S01]  /*7240*/  ISETP.GT.AND P2, PT, R0, RZ, P5 ;  /* 0x000000ff0000720c */ /* 0x000fe20002f44270 */
[-C--:B------:R-:W-:Y:S01]  /*7250*/  FMUL R49, R49, R154.reuse ;  /* 0x0000009a31317220 */ /* 0x080fe20000400000 */
[-C--:B------:R-:W-:Y:S01]  /*7260*/  FMUL R51, R51, R154.reuse ;  /* 0x0000009a33337220 */ /* 0x080fe20000400000 */
[----:B------:R-:W-:Y:S01]  /*7270*/  @P1 STG.E desc[UR36][R4.64+0x24], R29 ;  /* 0x0000241d04001986 */ /* 0x000fe2000c101924 */
[-C--:B0-----:R-:W-:Y:S01]  /*7280*/  FMUL R9, R30, R154.reuse ;  /* 0x0000009a1e097220 */ /* 0x081fe20000400000 */
[C---:B------:R-:W-:Y:S01]  /*7290*/  ISETP.GT.AND P1, PT, R0.reuse, RZ, P3 ;  /* 0x000000ff0000720c */ /* 0x040fe20001f24270 */
[-C--:B------:R-:W-:Y:S01]  /*72a0*/  FMUL R53, R53, R154.reuse ;  /* 0x0000009a35357220 */ /* 0x080fe20000400000 */
[C---:B------:R-:W-:Y:S01]  /*72b0*/  ISETP.GT.AND P3, PT, R0.reuse, 0x8, P3 ;  /* 0x000000080000780c */ /* 0x040fe20001f64270 */
[-C--:B------:R-:W-:Y:S01]  /*72c0*/  FMUL R55, R55, R154.reuse ;  /* 0x0000009a37377220 */ /* 0x080fe20000400000 */
[----:B------:R0:W-:Y:S01]  /*72d0*/  @P0 STG.E desc[UR36][R6.64+0x20], R9 ;  /* 0x0000200906000986 */ /* 0x0001e2000c101924 */
[----:B------:R-:W-:Y:S01]  /*72e0*/  ISETP.GT.AND P0, PT, R0, 0x8, P5 ;  /* 0x000000080000780c */ /* 0x000fe20002f04270 */
[-C--:B-1----:R-:W-:Y:S01]  /*72f0*/  FMUL R11, R32, R154.reuse ;  /* 0x0000009a200b7220 */ /* 0x082fe20000400000 */
        /* <DEDUP_REMOVED lines=143> */
[----:B-1----:R-:W-:Y:S01]  /*7bf0*/  FMUL R11, R64, R154 ;  /* 0x0000009a400b7220 */ /* 0x002fe20000400000 */
[C---:B------:R-:W-:Y:S01]  /*7c00*/  ISETP.GT.AND P5, PT, R3.reuse, 0x58, PT ;  /* 0x000000580300780c */ /* 0x040fe20003fa4270 */
[----:B------:R-:W-:Y:S01]  /*7c10*/  @P4 STG.E desc[UR36][R6.64+0x124], R63 ;  /* 0x0001243f06004986 */ /* 0x000fe2000c101924 */
[----:B------:R-:W-:-:S03]  /*7c20*/  ISETP.GT.AND P4, PT, R3, 0x59, PT ;  /* 0x000000590300780c */ /* 0x000fc60003f84270 */
[----:B------:R1:W-:Y:S01]  /*7c30*/  @P2 STG.E desc[UR36][R4.64+0x140], R11 ;  /* 0x0001400b04002986 */ /* 0x0003e2000c101924 */
[----:B------:R-:W-:-:S03]  /*7c40*/  ISETP.GT.AND P2, PT, R0, RZ, P5 ;  /* 0x000000ff0000720c */ /* 0x000fc60002f44270 */
[----:B------:R-:W-:Y:S01]  /*7c50*/  @P1 STG.E desc[UR36][R4.64+0x144], R65 ;  /* 0x0001444104001986 */ /* 0x000fe2000c101924 */
[-C--:B0-----:R-:W-:Y:S01]  /*7c60*/  FMUL R9, R66, R154.reuse ;  /* 0x0000009a42097220 */ /* 0x081fe20000400000 */
[C---:B------:R-:W-:Y:S02]  /*7c70*/  ISETP.GT.AND P1, PT, R0.reuse, RZ, P4 ;  /* 0x000000ff0000720c */ /* 0x040fe40002724270 */
[C---:B------:R-:W-:Y:S02]  /*7c80*/  ISETP.GT.AND P4, PT, R0.reuse, 0x8, P4 ;  /* 0x000000080000780c */ /* 0x040fe40002784270 */
        /* <DEDUP_REMOVED lines=93> */
[----:B------:R-:W-:Y:S01]  /*8260*/  ISETP.GT.AND P1, PT, R0, RZ, P4 ;  /* 0x000000ff0000720c */ /* 0x000fe20002724270 */
[----:B0-----:R-:W-:Y:S01]  /*8270*/  FMUL R9, R98, R154 ;  /* 0x0000009a62097220 */ /* 0x001fe20000400000 */
[----:B------:R-:W-:-:S04]  /*8280*/  ISETP.GT.AND P4, PT, R0, 0x8, P4 ;  /* 0x000000080000780c */ /* 0x000fc80002784270 */
[----:B------:R0:W-:Y:S01]  /*8290*/  @P0 STG.E desc[UR36][R6.64+0x240], R9 ;  /* 0x0002400906000986 */ /* 0x0001e2000c101924 */
[----:B-1----:R-:W-:Y:S01]  /*82a0*/  FMUL R11, R100, R154 ;  /* 0x0000009a640b7220 */ /* 0x002fe20000400000 */
[----:B------:R-:W-:Y:S02]  /*82b0*/  ISETP.GT.AND P0, PT, R0, 0x8, P5 ;  /* 0x000000080000780c */ /* 0x000fe40002f04270 */
[----:B------:R-:W-:Y:S01]  /*82c0*/  @P3 STG.E desc[UR36][R6.64+0x244], R99 ;  /* 0x0002446306003986 */ /* 0x000fe2000c101924 */
[----:B------:R-:W-:-:S03]  /*82d0*/  ISETP.GT.AND P5, PT, R3, 0xa0, PT ;  /* 0x000000a00300780c */ /* 0x000fc60003fa4270 */
[----:B------:R1:W-:Y:S01]  /*82e0*/  @P2 STG.E desc[UR36][R4.64+0x260], R11 ;  /* 0x0002600b04002986 */ /* 0x0003e2000c101924 */
[----:B------:R-:W-:Y:S02]  /*82f0*/  ISETP.GT.AND P2, PT, R3, 0xa1, PT ;  /* 0x000000a10300780c */ /* 0x000fe40003f44270 */
[C---:B------:R-:W-:Y:S01]  /*8300*/  ISETP.GT.AND P3, PT, R0.reuse, RZ, P5 ;  /* 0x000000ff0000720c */ /* 0x040fe20002f64270 */
[----:B------:R-:W-:Y:S01]  /*8310*/  @P1 STG.E desc[UR36][R4.64+0x264], R101 ;  /* 0x0002646504001986 */ /* 0x000fe2000c101924 */
[----:B------:R-:W-:Y:S01]  /*8320*/  ISETP.GT.AND P1, PT, R0, RZ, P2 ;  /* 0x000000ff0000720c */ /* 0x000fe20001724270 */
[----:B0-----:R-:W-:Y:S01]  /*8330*/  FMUL R9, R102, R154 ;  /* 0x0000009a66097220 */ /* 0x001fe20000400000 */
[----:B------:R-:W-:-:S04]  /*8340*/  ISETP.GT.AND P2, PT, R0, 0x8, P2 ;  /* 0x000000080000780c */ /* 0x000fc80001744270 */
[----:B------:R0:W-:Y:S01]  /*8350*/  @P0 STG.E desc[UR36][R6.64+0x260], R9 ;  /* 0x0002600906000986 */ /* 0x0001e2000c101924 */
[----:B-1----:R-:W-:Y:S01]  /*8360*/  FMUL R11, R104, R154 ;  /* 0x0000009a680b7220 */ /* 0x002fe20000400000 */
[----:B------:R-:W-:Y:S02]  /*8370*/  ISETP.GT.AND P0, PT, R0, 0x8, P5 ;  /* 0x000000080000780c */ /* 0x000fe40002f04270 */
[----:B------:R-:W-:Y:S04]  /*8380*/  @P4 STG.E desc[UR36][R6.64+0x264], R103 ;  /* 0x0002646706004986 */ /* 0x000fe8000c101924 */
[----:B------:R1:W-:Y:S01]  /*8390*/  @P3 STG.E desc[UR36][R4.64+0x280], R11 ;  /* 0x0002800b04003986 */ /* 0x0003e2000c101924 */
[----:B------:R-:W-:-:S03]  /*83a0*/  ISETP.GT.AND P3, PT, R3, 0xa8, PT ;  /* 0x000000a80300780c */ /* 0x000fc60003f64270 */
[----:B------:R-:W-:Y:S01]  /*83b0*/  @P1 STG.E desc[UR36][R4.64+0x284], R105 ;  /* 0x0002846904001986 */ /* 0x000fe2000c101924 */
[----:B------:R-:W-:Y:S01]  /*83c0*/  ISETP.GT.AND P1, PT, R3, 0xa9, PT ;  /* 0x000000a90300780c */ /* 0x000fe20003f24270 */
[-C--:B0-----:R-:W-:Y:S01]  /*83d0*/  FMUL R9, R106, R154.reuse ;  /* 0x0000009a6a097220 */ /* 0x081fe20000400000 */
[C---:B------:R-:W-:Y:S02]  /*83e0*/  ISETP.GT.AND P5, PT, R0.reuse, RZ, P3 ;  /* 0x000000ff0000720c */ /* 0x040fe40001fa4270 */
[----:B------:R-:W-:Y:S02]  /*83f0*/  ISETP.GT.AND P4, PT, R0, RZ, P1 ;  /* 0x000000ff0000720c */ /* 0x000fe40000f84270 */
[----:B------:R0:W-:Y:S01]  /*8400*/  @P0 STG.E desc[UR36][R6.64+0x280], R9 ;  /* 0x0002800906000986 */ /* 0x0001e2000c101924 */
[----:B-1----:R-:W-:Y:S01]  /*8410*/  FMUL R11, R108, R154 ;  /* 0x0000009a6c0b7220 */ /* 0x002fe20000400000 */
[C---:B------:R-:W-:Y:S02]  /*8420*/  ISETP.GT.AND P3, PT, R0.reuse, 0x8, P3 ;  /* 0x000000080000780c */ /* 0x040fe40001f64270 */
[----:B------:R-:W-:Y:S01]  /*8430*/  @P2 STG.E desc[UR36][R6.64+0x284], R107 ;  /* 0x0002846b06002986 */ /* 0x000fe2000c101924 */
[----:B------:R-:W-:-:S02]  /*8440*/  ISETP.GT.AND P1, PT, R0, 0x8, P1 ;  /* 0x000000080000780c */ /* 0x000fc40000f24270 */
[C---:B------:R-:W-:Y:S02]  /*8450*/  ISETP.GT.AND P0, PT, R3.reuse, 0xb0, PT ;  /* 0x000000b00300780c */ /* 0x040fe40003f04270 */
[C---:B------:R-:W-:Y:S01]  /*8460*/  ISETP.GT.AND P2, PT, R3.reuse, 0xb1, PT ;  /* 0x000000b10300780c */ /* 0x040fe20003f44270 */
[----:B------:R1:W-:Y:S01]  /*8470*/  @P5 STG.E desc[UR36][R4.64+0x2a0], R11 ;  /* 0x0002a00b04005986 */ /* 0x0003e2000c101924 */
[----:B------:R-:W-:Y:S01]  /*8480*/  ISETP.GT.AND P5, PT, R0, RZ, P0 ;  /* 0x000000ff0000720c */ /* 0x000fe200007a4270 */
[-C--:B0-----:R-:W-:Y:S01]  /*8490*/  FMUL R9, R110, R154.reuse ;  /* 0x0000009a6e097220 */ /* 0x081fe20000400000 */
[C---:B------:R-:W-:Y:S01]  /*84a0*/  ISETP.GT.AND P0, PT, R0.reuse, 0x8, P0 ;  /* 0x000000080000780c */ /* 0x040fe20000704270 */
[----:B------:R-:W-:Y:S01]  /*84b0*/  @P4 STG.E desc[UR36][R4.64+0x2a4], R109 ;  /* 0x0002a46d04004986 */ /* 0x000fe2000c101924 */
[C---:B------:R-:W-:Y:S02]  /*84c0*/  ISETP.GT.AND P4, PT, R0.reuse, RZ, P2 ;  /* 0x000000ff0000720c */ /* 0x040fe40001784270 */
[----:B------:R-:W-:Y:S01]  /*84d0*/  ISETP.GT.AND P2, PT, R0, 0x8, P2 ;  /* 0x000000080000780c */ /* 0x000fe20001744270 */
[----:B------:R0:W-:Y:S01]  /*84e0*/  @P3 STG.E desc[UR36][R6.64+0x2a0], R9 ;  /* 0x0002a00906003986 */ /* 0x0001e2000c101924 */
[----:B------:R-:W-:Y:S01]  /*84f0*/  ISETP.GT.AND P3, PT, R3, 0xb9, PT ;  /* 0x000000b90300780c */ /* 0x000fe20003f64270 */
[----:B-1----:R-:W-:-:S02]  /*8500*/  FMUL R11, R112, R154 ;  /* 0x0000009a700b7220 */ /* 0x002fc40000400000 */
[----:B------:R-:W-:Y:S01]  /*8510*/  @P1 STG.E desc[UR36][R6.64+0x2a4], R111 ;  /* 0x0002a46f06001986 */ /* 0x000fe2000c101924 */
[----:B------:R-:W-:-:S03]  /*8520*/  ISETP.GT.AND P1, PT, R3, 0xb8, PT ;  /* 0x000000b80300780c */ /* 0x000fc60003f24270 */
[----:B------:R1:W-:Y:S01]  /*8530*/  @P5 STG.E desc[UR36][R4.64+0x2c0], R11 ;  /* 0x0002c00b04005986 */ /* 0x0003e2000c101924 */
[----:B------:R-:W-:Y:S01]  /*8540*/  ISETP.GT.AND P5, PT, R0, RZ, P1 ;  /* 0x000000ff0000720c */ /* 0x000fe20000fa4270 */
[-C--:B0-----:R-:W-:Y:S02]  /*8550*/  FMUL R9, R114, R154.reuse ;  /* 0x0000009a72097220 */ /* 0x081fe40000400000 */
[----:B------:R-:W-:Y:S01]  /*8560*/  @P4 STG.E desc[UR36][R4.64+0x2c4], R113 ;  /* 0x0002c47104004986 */ /* 0x000fe2000c101924 */
[C---:B------:R-:W-:Y:S02]  /*8570*/  ISETP.GT.AND P4, PT, R0.reuse, RZ, P3 ;  /* 0x000000ff0000720c */ /* 0x040fe40001f84270 */
[C---:B------:R-:W-:Y:S01]  /*8580*/  ISETP.GT.AND P1, PT, R0.reuse, 0x8, P1 ;  /* 0x000000080000780c */ /* 0x040fe20000f24270 */
[----:B------:R0:W-:Y:S01]  /*8590*/  @P0 STG.E desc[UR36][R6.64+0x2c0], R9 ;  /* 0x0002c00906000986 */ /* 0x0001e2000c101924 */
[C---:B------:R-:W-:Y:S02]  /*85a0*/  ISETP.GT.AND P0, PT, R3.reuse, 0xc0, PT ;  /* 0x000000c00300780c */ /* 0x040fe40003f04270 */
[----:B------:R-:W-:Y:S01]  /*85b0*/  ISETP.GT.AND P3, PT, R0, 0x8, P3 ;  /* 0x000000080000780c */ /* 0x000fe20001f64270 */
[----:B-1----:R-:W-:Y:S01]  /*85c0*/  FMUL R11, R116, R154 ;  /* 0x0000009a740b7220 */ /* 0x002fe20000400000 */
        /* <DEDUP_REMOVED lines=69> */
[----:B------:R-:W-:Y:S02]  /*8a20*/  ISETP.GT.AND P3, PT, R0, 0x8, P3 ;  /* 0x000000080000780c */ /* 0x000fe40001f64270 */
[C---:B------:R-:W-:Y:S01]  /*8a30*/  ISETP.GT.AND P0, PT, R3.reuse, 0xf0, PT ;  /* 0x000000f00300780c */ /* 0x040fe20003f04270 */
        /* <DEDUP_REMOVED lines=12> */
[-C--:B-1----:R-:W-:Y:S01]  /*8b00*/  FMUL R11, R144, R154.reuse ;  /* 0x0000009a900b7220 */ /* 0x082fe20000400000 */
[----:B------:R-:W-:Y:S01]  /*8b10*/  @P3 STG.E desc[UR36][R6.64+0x3a4], R143 ;  /* 0x0003a48f06003986 */ /* 0x000fe2000c101924 */
[----:B------:R-:W-:Y:S01]  /*8b20*/  ISETP.GT.AND P3, PT, R3, 0xf8, PT ;  /* 0x000000f80300780c */ /* 0x000fe20003f64270 */
[----:B------:R-:W-:-:S02]  /*8b30*/  FMUL R3, R146, R154 ;  /* 0x0000009a92037220 */ /* 0x000fc40000400000 */
[----:B------:R1:W-:Y:S01]  /*8b40*/  @P5 STG.E desc[UR36][R4.64+0x3c0], R11 ;  /* 0x0003c00b04005986 */ /* 0x0003e2000c101924 */
[C---:B------:R-:W-:Y:S02]  /*8b50*/  ISETP.GT.AND P5, PT, R0.reuse, RZ, P3 ;  /* 0x000000ff0000720c */ /* 0x040fe40001fa4270 */
[C---:B------:R-:W-:Y:S01]  /*8b60*/  ISETP.GT.AND P3, PT, R0.reuse, 0x8, P3 ;  /* 0x000000080000780c */ /* 0x040fe20001f64270 */
[----:B------:R-:W-:Y:S01]  /*8b70*/  @P4 STG.E desc[UR36][R4.64+0x3c4], R145 ;  /* 0x0003c49104004986 */ /* 0x000fe2000c101924 */
[----:B------:R-:W-:Y:S01]  /*8b80*/  ISETP.GT.AND P4, PT, R0, RZ, P1 ;  /* 0x000000ff0000720c */ /* 0x000fe20000f84270 */
[-C--:B0-----:R-:W-:Y:S01]  /*8b90*/  FMUL R9, R148, R154.reuse ;  /* 0x0000009a94097220 */ /* 0x081fe20000400000 */
[----:B------:R-:W-:Y:S01]  /*8ba0*/  ISETP.GT.AND P1, PT, R0, 0x8, P1 ;  /* 0x000000080000780c */ /* 0x000fe20000f24270 */
[----:B------:R-:W-:Y:S04]  /*8bb0*/  @P0 STG.E desc[UR36][R6.64+0x3c0], R3 ;  /* 0x0003c00306000986 */ /* 0x000fe8000c101924 */
[----:B------:R-:W-:Y:S01]  /*8bc0*/  @P2 STG.E desc[UR36][R6.64+0x3c4], R147 ;  /* 0x0003c49306002986 */ /* 0x000fe2000c101924 */
[----:B-1----:R-:W-:-:S03]  /*8bd0*/  FMUL R11, R150, R154 ;  /* 0x0000009a960b7220 */ /* 0x002fc60000400000 */
[----:B------:R-:W-:Y:S04]  /*8be0*/  @P5 STG.E desc[UR36][R4.64+0x3e0], R9 ;  /* 0x0003e00904005986 */ /* 0x000fe8000c101924 */
[----:B------:R0:W-:Y:S02]  /*8bf0*/  @P4 STG.E desc[UR36][R4.64+0x3e4], R149 ;  /* 0x0003e49504004986 */ /* 0x0001e4000c101924 */
[----:B0-----:R-:W-:Y:S02]  /*8c00*/  @P3 IMAD.MOV.U32 R4, RZ, RZ, R6 ;  /* 0x000000ffff043224 */ /* 0x001fe400078e0006 */
[----:B------:R-:W-:-:S05]  /*8c10*/  @P3 IMAD.MOV.U32 R5, RZ, RZ, R7 ;  /* 0x000000ffff053224 */ /* 0x000fca00078e0007 */
[----:B------:R0:W-:Y:S04]  /*8c20*/  @P3 STG.E desc[UR36][R4.64+0x3e0], R11 ;  /* 0x0003e00b04003986 */ /* 0x0001e8000c101924 */
[----:B------:R0:W-:Y:S02]  /*8c30*/  @P1 STG.E desc[UR36][R6.64+0x3e4], R151 ;  /* 0x0003e49706001986 */ /* 0x0001e4000c101924 */
.L_x_282:
[----:B------:R-:W-:Y:S05]  /*8c40*/  BSYNC B0 ;  /* 0x0000000000007941 */ /* 0x000fea0003800000 */
.L_x_28:
[----:B------:R-:W-:Y:S01]  /*8c50*/  ULDC UR4, c[0x0][0xc] ;  /* 0x0000030000047ab9 */ /* 0x000fe20000000800 */
[----:B------:R-:W-:Y:S01]  /*8c60*/  ULDC UR5, c[0x0][0x10] ;  /* 0x0000040000057ab9 */ /* 0x000fe20000000800 */
[----:B0-----:R-:W0:Y:S01]  /*8c70*/  LDC R3, c[0x0][0x14] ;  /* 0x00000500ff037b82 */ /* 0x001e220000000800 */
[----:B------:R-:W-:Y:S01]  /*8c80*/  UIMAD.WIDE.U32 UR4, UR4, UR5, URZ ;  /* 0x00000005040472a5 */ /* 0x000fe2000f8e003f */
[----:B------:R-:W-:Y:S01]  /*8c90*/  PRMT R0, RZ, 0x7610, R0 ;  /* 0x00007610ff007816 */ /* 0x000fe20000000000 */
[----:B------:R-:W-:Y:S02]  /*8ca0*/  IMAD.MOV.U32 R152, RZ, RZ, -0x1 ;  /* 0xffffffffff987424 */ /* 0x000fe400078e00ff */
[----:B------:R-:W-:Y:S02]  /*8cb0*/  IMAD.MOV.U32 R23, RZ, RZ, -0x1 ;  /* 0xffffffffff177424 */ /* 0x000fe400078e00ff */
[----:B0-----:R-:W-:-:S04]  /*8cc0*/  IMAD.WIDE.U32 R16, R3, UR4, R16 ;  /* 0x0000000403107c25 */ /* 0x001fc8000f8e0010 */
[----:B------:R-:W-:Y:S01]  /*8cd0*/  IMAD R3, R3, UR5, RZ ;  /* 0x0000000503037c24 */ /* 0x000fe2000f8e02ff */
[----:B------:R-:W-:Y:S02]  /*8ce0*/  ULDC.64 UR4, c[0x0][0x650] ;  /* 0x0001940000047ab9 */ /* 0x000fe40000000a00 */
[----:B------:R-:W-:Y:S01]  /*8cf0*/  ISETP.GE.U32.AND P0, PT, R16, UR4, PT ;  /* 0x0000000410007c0c */ /* 0x000fe2000bf06070 */
[----:B------:R-:W-:-:S05]  /*8d00*/  IMAD.IADD R17, R17, 0x1, R3 ;  /* 0x0000000111117824 */ /* 0x000fca00078e0203 */
[----:B------:R-:W-:-:S13]  /*8d10*/  ISETP.GE.U32.AND.EX P0, PT, R17, UR5, PT, P0 ;  /* 0x0000000511007c0c */ /* 0x000fda000bf06100 */
[----:B------:R-:W-:Y:S05]  /*8d20*/  @P0 BRA `(.L_x_283) ;  /* 0x0000000400640947 */ /* 0x000fea0003800000 */
[----:B------:R-:W0:Y:S01]  /*8d30*/  S2R R12, SR_CTAID.X ;  /* 0x00000000000c7919 */ /* 0x000e220000002500 */
[----:B---3--:R-:W3:Y:S01]  /*8d40*/  LDC.64 R10, c[0x0][0x628] ;  /* 0x00018a00ff0a7b82 */ /* 0x008ee20000000a00 */
[----:B------:R-:W-:Y:S01]  /*8d50*/  ULDC UR4, c[0x0][0x150] ;  /* 0x0000540000047ab9 */ /* 0x000fe20000000800 */
[----:B-12-4-:R-:W-:Y:S01]  /*8d60*/  IMAD.MOV.U32 R8, RZ, RZ, R16 ;  /* 0x000000ffff087224 */ /* 0x016fe200078e0010 */
[----:B------:R-:W1:Y:S01]  /*8d70*/  S2R R24, SR_CTAID.Y ;  /* 0x0000000000187919 */ /* 0x000e620000002600 */
[----:B------:R-:W-:-:S04]  /*8d80*/  IMAD.MOV.U32 R9, RZ, RZ, R17 ;  /* 0x000000ffff097224 */ /* 0x000fc800078e0011 */
[----:B------:R-:W2:Y:S08]  /*8d90*/  LDC R21, c[0x0][0x144] ;  /* 0x00005100ff157b82 */ /* 0x000eb00000000800 */
[----:B------:R-:W4:Y:S08]  /*8da0*/  LDC R0, c[0x0][0x630] ;  /* 0x00018c00ff007b82 */ /* 0x000f300000000800 */
[----:B------:R-:W1:Y:S01]  /*8db0*/  LDC.64 R14, c[0x0][0x620] ;  /* 0x00018800ff0e7b82 */ /* 0x000e620000000a00 */
[----:B---3--:R-:W-:-:S04]  /*8dc0*/  ISETP.NE.U32.AND P0, PT, R10, RZ, PT ;  /* 0x000000ff0a00720c */ /* 0x008fc80003f05070 */
[----:B------:R-:W-:Y:S02]  /*8dd0*/  ISETP.NE.AND.EX P0, PT, R11, RZ, PT, P0 ;  /* 0x000000ff0b00720c */ /* 0x000fe40003f05300 */
[----:B0-----:R-:W-:-:S05]  /*8de0*/  I2FP.F32.U32 R3, R12 ;  /* 0x0000000c00037245 */ /* 0x001fca0000201000 */
[----:B------:R-:W-:-:S04]  /*8df0*/  FMUL R3, R3, UR4 ;  /* 0x0000000403037c20 */ /* 0x000fc80008400000 */
[----:B------:R0:W3:Y:S02]  /*8e00*/  F2I.U32.TRUNC.NTZ R20, R3 ;  /* 0x0000000300147305 */ /* 0x0000e4000020f000 */
[----:B--2-4-:R-:W-:Y:S05]  /*8e10*/  @!P0 BRA `(.L_x_284) ;  /* 0x0000000000288947 */ /* 0x014fea0003800000 */
[----:B0-----:R-:W0:Y:S02]  /*8e20*/  LDC R3, c[0x0][0x634] ;  /* 0x00018d00ff037b82 */ /* 0x001e240000000800 */
        /* <DEDUP_REMOVED lines=9> */
.L_x_284:
[----:B------:R-:W2:Y:S01]  /*8ec0*/  LDC.64 R30, c[0x0][0x640] ;  /* 0x00019000ff1e7b82 */ /* 0x000ea20000000a00 */
[-CC-:B------:R-:W-:Y:S01]  /*8ed0*/  SHF.R.U64 R23, R8, R0.reuse, R9.reuse ;  /* 0x0000000008177219 */ /* 0x180fe20000001209 */
[----:B---3--:R-:W-:Y:S01]  /*8ee0*/  IMAD.MOV R20, RZ, RZ, -R20 ;  /* 0x000000ffff147224 */ /* 0x008fe200078e0a14 */
[----:B------:R-:W-:Y:S01]  /*8ef0*/  SHF.R.U32.HI R0, RZ, R0, R9 ;  /* 0x00000000ff007219 */ /* 0x000fe20000011609 */
[----:B------:R-:W-:Y:S01]  /*8f00*/  ULDC UR4, c[0x0][0x154] ;  /* 0x0000550000047ab9 */ /* 0x000fe20000000800 */
[----:B0-----:R-:W-:Y:S01]  /*8f10*/  IADD3 R3, P0, RZ, -R23, RZ ;  /* 0x80000017ff037210 */ /* 0x001fe20007f1e0ff */
[----:B------:R-:W-:Y:S02]  /*8f20*/  IMAD R26, R21, R20, R12 ;  /* 0x00000014151a7224 */ /* 0x000fe400078e020c */
[----:B------:R-:W0:Y:S01]  /*8f30*/  LDC R6, c[0x0][0x618] ;  /* 0x00018600ff067b82 */ /* 0x000e220000000800 */
[----:B------:R-:W-:Y:S02]  /*8f40*/  IMAD.MOV.U32 R7, RZ, RZ, 0x1 ;  /* 0x00000001ff077424 */ /* 0x000fe400078e00ff */
[----:B------:R-:W-:-:S04]  /*8f50*/  IMAD.X R5, RZ, RZ, ~R0, P0 ;  /* 0x000000ffff057224 */ /* 0x000fc800000e0e00 */
[-C--:B-1----:R-:W-:Y:S01]  /*8f60*/  IMAD R0, R5, R14.reuse, RZ ;  /* 0x0000000e05007224 */ /* 0x082fe200078e02ff */
[----:B------:R-:W1:Y:S01]  /*8f70*/  LDC R8, c[0x0][0x608] ;  /* 0x00018200ff087b82 */ /* 0x000e620000000800 */
[----:B------:R-:W-:-:S04]  /*8f80*/  IMAD.WIDE.U32 R4, R3, R14, R16 ;  /* 0x0000000e03047225 */ /* 0x000fc800078e0010 */
[----:B------:R-:W-:Y:S01]  /*8f90*/  IMAD R3, R3, R15, R0 ;  /* 0x0000000f03037224 */ /* 0x000fe200078e0200 */
[----:B------:R-:W-:Y:S02]  /*8fa0*/  I2FP.F32.U32 R0, R24 ;  /* 0x0000001800007245 */ /* 0x000fe40000201000 */
[----:B------:R-:W3:Y:S01]  /*8fb0*/  LDC R28, c[0x0][0x658] ;  /* 0x00019600ff1c7b82 */ /* 0x000ee20000000800 */
[----:B------:R-:W-:Y:S01]  /*8fc0*/  IMAD.IADD R3, R5, 0x1, R3 ;  /* 0x0000000105037824 */ /* 0x000fe200078e0203 */
[----:B--2---:R-:W-:Y:S01]  /*8fd0*/  ISETP.NE.U32.AND P0, PT, R30, RZ, PT ;  /* 0x000000ff1e00720c */ /* 0x004fe20003f05070 */
[----:B------:R-:W-:Y:S01]  /*8fe0*/  FMUL R0, R0, UR4 ;  /* 0x0000000400007c20 */ /* 0x000fe20008400000 */
[----:B------:R-:W-:Y:S02]  /*8ff0*/  IMAD.MOV.U32 R5, RZ, RZ, -0x1 ;  /* 0xffffffffff057424 */ /* 0x000fe400078e00ff */
[----:B------:R-:W-:Y:S01]  /*9000*/  ISETP.NE.AND.EX P0, PT, R31, RZ, PT, P0 ;  /* 0x000000ff1f00720c */ /* 0x000fe20003f05300 */
[----:B------:R2:W4:Y:S01]  /*9010*/  F2I.U32.TRUNC.NTZ R13, R0 ;  /* 0x00000000000d7305 */ /* 0x000522000020f000 */
[----:B------:R-:W2:Y:S01]  /*9020*/  LDC R15, c[0x0][0x148] ;  /* 0x00005200ff0f7b82 */ /* 0x000ea20000000800 */
[----:B0-----:R-:W-:-:S02]  /*9030*/  SHF.R.U64 R12, R4, R6, R3 ;  /* 0x00000006040c7219 */ /* 0x001fc40000001203 */
[----:B------:R-:W-:-:S05]  /*9040*/  SHF.R.U32.HI R3, RZ, R6, R3 ;  /* 0x00000006ff037219 */ /* 0x000fca0000011603 */
[----:B------:R-:W0:Y:S01]  /*9050*/  LDC R20, c[0x0][0x600] ;  /* 0x00018000ff147b82 */ /* 0x000e220000000800 */
[-CC-:B-1----:R-:W-:Y:S02]  /*9060*/  SHF.R.U64 R10, R12, R8.reuse, R3.reuse ;  /* 0x000000080c0a7219 */ /* 0x182fe40000001203 */
[----:B------:R-:W-:-:S05]  /*9070*/  SHF.R.U32.HI R3, RZ, R8, R3 ;  /* 0x00000008ff037219 */ /* 0x000fca0000011603 */
[----:B------:R-:W1:Y:S01]  /*9080*/  LDC R21, c[0x0][0x648] ;  /* 0x00019200ff157b82 */ /* 0x000e620000000800 */
[-C--:B---3--:R-:W-:Y:S02]  /*9090*/  SHF.L.U32 R4, R5, R28.reuse, RZ ;  /* 0x0000001c05047219 */ /* 0x088fe400000006ff */
[-CC-:B------:R-:W-:Y:S02]  /*90a0*/  SHF.R.U64 R14, R10, R28.reuse, R3.reuse ;  /* 0x0000001c0a0e7219 */ /* 0x180fe40000001203 */
[----:B------:R-:W-:Y:S02]  /*90b0*/  SHF.R.U32.HI R5, RZ, R28, R3 ;  /* 0x0000001cff057219 */ /* 0x000fe40000011603 */
[----:B------:R-:W-:Y:S01]  /*90c0*/  LOP3.LUT R153, RZ, R4, RZ, 0x33, !PT ;  /* 0x00000004ff997212 */ /* 0x000fe200078e33ff */
[----:B------:R-:W3:Y:S01]  /*90d0*/  LDC R25, c[0x0][0x638] ;  /* 0x00018e00ff197b82 */ /* 0x000ee20000000800 */
[----:B------:R-:W-:Y:S01]  /*90e0*/  SHF.L.U32 R28, R7, R28, RZ ;  /* 0x0000001c071c7219 */ /* 0x000fe200000006ff */
[----:B------:R-:W-:-:S06]  /*90f0*/  IMAD.MOV.U32 R4, RZ, RZ, R14 ;  /* 0x000000ffff047224 */ /* 0x000fcc00078e000e */
[----:B------:R-:W0:Y:S01]  /*9100*/  LDC R27, c[0x0][0x610] ;  /* 0x00018400ff1b7b82 */ /* 0x000e220000000800 */
[----:B----4-:R-:W-:Y:S05]  /*9110*/  @!P0 BRA `(.L_x_285) ;  /* 0x0000000000288947 */ /* 0x010fea0003800000 */
[----:B------:R-:W4:Y:S02]  /*9120*/  LDC R3, c[0x0][0x64c] ;  /* 0x00019300ff037b82 */ /* 0x000f240000000800 */
[----:B----4-:R-:W-:-:S05]  /*9130*/  IADD3 R3, P0, R14, R3, RZ ;  /* 0x000000030e037210 */ /* 0x010fca0007f1e0ff */
        /* <DEDUP_REMOVED lines=8> */
.L_x_285:
[----:B------:R-:W-:Y:S01]  /*91c0*/  ISETP.NE.AND P0, PT, R2, 0x1, PT ;  /* 0x000000010200780c */ /* 0x000fe20003f05270 */
[----:B------:R-:W-:Y:S01]  /*91d0*/  IMAD.MOV R13, RZ, RZ, -R13 ;  /* 0x000000ffff0d7224 */ /* 0x000fe200078e0a0d */
[----:B-12---:R-:W-:Y:S01]  /*91e0*/  SHF.R.U64 R0, R4, R21, R5 ;  /* 0x0000001504007219 */ /* 0x006fe20000001205 */
[----:B0-----:R-:W-:Y:S01]  /*91f0*/  VIADD R5, R20, 0xffffffff ;  /* 0xffffffff14057836 */ /* 0x001fe20000000000 */
[----:B------:R-:W-:-:S03]  /*9200*/  LOP3.LUT R153, R10, R153, RZ, 0xc0, !PT ;  /* 0x000000990a997212 */ /* 0x000fc600078ec0ff */
[----:B------:R-:W-:Y:S01]  /*9210*/  IMAD.MOV R3, RZ, RZ, -R0 ;  /* 0x000000ffff037224 */ /* 0x000fe200078e0a00 */
[----:B------:R-:W-:Y:S01]  /*9220*/  LOP3.LUT R5, R12, R5, RZ, 0xc0, !PT ;  /* 0x000000050c057212 */ /* 0x000fe200078ec0ff */
[----:B------:R-:W-:Y:S02]  /*9230*/  IMAD R153, R28, R0, R153 ;  /* 0x000000001c997224 */ /* 0x000fe400078e0299 */
[----:B---3--:R-:W-:Y:S02]  /*9240*/  IMAD R0, R3, R25, R14 ;  /* 0x0000001903007224 */ /* 0x008fe400078e020e */
[----:B------:R-:W-:Y:S02]  /*9250*/  @P0 IMAD R26, R15, R13, R24 ;  /* 0x0000000d0f1a0224 */ /* 0x000fe400078e0218 */
[----:B------:R-:W-:Y:S02]  /*9260*/  IMAD R4, R0, R20, R5 ;  /* 0x0000001400047224 */ /* 0x000fe400078e0205 */
[----:B------:R-:W-:-:S02]  /*9270*/  IMAD R153, R153, R27, R26 ;  /* 0x0000001b99997224 */ /* 0x000fc400078e021a */
[----:B------:R-:W-:-:S03]  /*9280*/  IMAD.MOV.U32 R3, RZ, RZ, 0x1 ;  /* 0x00000001ff037424 */ /* 0x000fc600078e00ff */
[----:B------:R-:W-:Y:S02]  /*9290*/  SEL R152, R4, R153, !P0 ;  /* 0x0000009904987207 */ /* 0x000fe40004000000 */
[----:B------:R-:W-:Y:S02]  /*92a0*/  PRMT R0, R3, 0x7610, R0 ;  /* 0x0000761003007816 */ /* 0x000fe40000000000 */
[----:B------:R-:W-:-:S07]  /*92b0*/  SEL R153, R153, R4, !P0 ;  /* 0x0000000499997207 */ /* 0x000fce0004000000 */
.L_x_283:
[----:B------:R-:W-:-:S13]  /*92c0*/  LOP3.LUT P0, RZ, R0, 0xff, RZ, 0xc0, !PT ;  /* 0x000000ff00ff7812 */ /* 0x000fda000780c0ff */
[----:B------:R-:W-:Y:S05]  /*92d0*/  @P0 BRA `(.L_x_286) ;  /* 0xffffff7c00040947 */ /* 0x000fea000383ffff */
[----:B------:R-:W-:Y:S05]  /*92e0*/  EXIT ;  /* 0x000000000000794d */ /* 0x000fea0003800000 */
.L_x_3:
[----:B0-----:R-:W-:Y:S01]  /*92f0*/  ULDC.64 UR4, c[0x0][0x650] ;  /* 0x0001940000047ab9 */ /* 0x001fe20000000a00 */
        /* <DEDUP_REMOVED lines=25> */
.L_x_288:
[--C-:B------:R-:W-:Y:S01]  /*9490*/  SHF.R.U64 R12, R10, R14, R11.reuse ;  /* 0x0000000e0a0c7219 */ /* 0x100fe2000000120b */
[----:B------:R-:W0:Y:S01]  /*94a0*/  LDC R22, c[0x0][0x618] ;  /* 0x00018600ff167b82 */ /* 0x000e220000000800 */
[----:B------:R-:W-:Y:S01]  /*94b0*/  I2FP.F32.U32 R6, R4 ;  /* 0x0000000400067245 */ /* 0x000fe20000201000 */
[----:B------:R-:W-:Y:S01]  /*94c0*/  ULDC UR4, c[0x0][0x150] ;  /* 0x0000540000047ab9 */ /* 0x000fe20000000800 */
[----:B------:R-:W-:Y:S02]  /*94d0*/  SHF.R.U32.HI R5, RZ, R14, R11 ;  /* 0x0000000eff057219 */ /* 0x000fe4000001160b */
[----:B------:R-:W-:Y:S01]  /*94e0*/  IADD3 R9, P0, RZ, -R12, RZ ;  /* 0x8000000cff097210 */ /* 0x000fe20007f1e0ff */
[----:B------:R-:W-:Y:S01]  /*94f0*/  FMUL R11, R6, UR4 ;  /* 0x00000004060b7c20 */ /* 0x000fe20008400000 */
[----:B------:R-:W-:Y:S01]  /*9500*/  ULDC UR4, c[0x0][0x154] ;  /* 0x0000550000047ab9 */ /* 0x000fe20000000800 */
[----:B------:R-:W1:Y:S02]  /*9510*/  LDC.64 R24, c[0x0][0x640] ;  /* 0x00019000ff187b82 */ /* 0x000e640000000a00 */
[----:B------:R-:W-:-:S02]  /*9520*/  IMAD.X R5, RZ, RZ, ~R5, P0 ;  /* 0x000000ffff057224 */ /* 0x000fc400000e0e05 */
[----:B------:R-:W2:Y:S01]  /*9530*/  F2I.U32.TRUNC.NTZ R11, R11 ;  /* 0x0000000b000b7305 */ /* 0x000ea2000020f000 */
[----:B------:R-:W-:-:S03]  /*9540*/  IMAD.WIDE.U32 R6, R9, R20, R16 ;  /* 0x0000001409067225 */ /* 0x000fc600078e0010 */
[----:B------:R-:W3:Y:S01]  /*9550*/  LDC R13, c[0x0][0x144] ;  /* 0x00005100ff0d7b82 */ /* 0x000ee20000000800 */
[----:B------:R-:W-:-:S04]  /*9560*/  IMAD R8, R5, R20, RZ ;  /* 0x0000001405087224 */ /* 0x000fc800078e02ff */
[----:B------:R-:W-:Y:S02]  /*9570*/  IMAD R5, R9, R21, R8 ;  /* 0x0000001509057224 */ /* 0x000fe400078e0208 */
[----:B------:R-:W-:Y:S01]  /*9580*/  IMAD.MOV.U32 R8, RZ, RZ, -0x1 ;  /* 0xffffffffff087424 */ /* 0x000fe200078e00ff */
[----:B------:R-:W4:Y:S01]  /*9590*/  LDC R14, c[0x0][0x608] ;  /* 0x00018200ff0e7b82 */ /* 0x000f220000000800 */
[----:B------:R-:W-:Y:S01]  /*95a0*/  IMAD.IADD R5, R7, 0x1, R5 ;  /* 0x0000000107057824 */ /* 0x000fe200078e0205 */
[----:B------:R-:W-:-:S04]  /*95b0*/  I2FP.F32.U32 R7, R3 ;  /* 0x0000000300077245 */ /* 0x000fc80000201000 */
[-C--:B0-----:R-:W-:Y:S01]  /*95c0*/  SHF.R.U64 R10, R6, R22.reuse, R5 ;  /* 0x00000016060a7219 */ /* 0x081fe20000001205 */
[----:B--2---:R-:W-:Y:S01]  /*95d0*/  IMAD.MOV R6, RZ, RZ, -R11 ;  /* 0x000000ffff067224 */ /* 0x004fe200078e0a0b */
[----:B------:R-:W0:Y:S01]  /*95e0*/  LDC R9, c[0x0][0x658] ;  /* 0x00019600ff097b82 */ /* 0x000e220000000800 */
[----:B-1----:R-:W-:Y:S01]  /*95f0*/  ISETP.NE.U32.AND P0, PT, R24, RZ, PT ;  /* 0x000000ff1800720c */ /* 0x002fe20003f05070 */
[----:B------:R-:W-:Y:S01]  /*9600*/  FMUL R7, R7, UR4 ;  /* 0x0000000407077c20 */ /* 0x000fe20008400000 */
[----:B------:R-:W-:Y:S02]  /*9610*/  SHF.R.U32.HI R5, RZ, R22, R5 ;  /* 0x00000016ff057219 */ /* 0x000fe40000011605 */
[----:B------:R-:W-:-:S03]  /*9620*/  ISETP.NE.AND.EX P0, PT, R25, RZ, PT, P0 ;  /* 0x000000ff1900720c */ /* 0x000fc60003f05300 */
[----:B------:R-:W1:Y:S01]  /*9630*/  LDC R20, c[0x0][0x148] ;  /* 0x00005200ff147b82 */ /* 0x000e620000000800 */
[----:B---3--:R-:W-:Y:S02]  /*9640*/  IMAD R23, R13, R6, R4 ;  /* 0x000000060d177224 */ /* 0x008fe400078e0204 */
[----:B------:R-:W-:-:S05]  /*9650*/  IMAD.MOV.U32 R6, RZ, RZ, 0x1 ;  /* 0x00000001ff067424 */ /* 0x000fca00078e00ff */
[----:B------:R-:W2:Y:S01]  /*9660*/  LDC R21, c[0x0][0x600] ;  /* 0x00018000ff157b82 */ /* 0x000ea20000000800 */
[-CC-:B----4-:R-:W-:Y:S02]  /*9670*/  SHF.R.U64 R13, R10, R14.reuse, R5.reuse ;  /* 0x0000000e0a0d7219 */ /* 0x190fe40000001205 */
[----:B------:R-:W-:Y:S02]  /*9680*/  SHF.R.U32.HI R4, RZ, R14, R5 ;  /* 0x0000000eff047219 */ /* 0x000fe40000011605 */
[----:B------:R3:W4:Y:S03]  /*9690*/  F2I.U32.TRUNC.NTZ R14, R7 ;  /* 0x00000007000e7305 */ /* 0x000726000020f000 */
[----:B------:R-:W1:Y:S01]  /*96a0*/  LDC R26, c[0x0][0x648] ;  /* 0x00019200ff1a7b82 */ /* 0x000e620000000800 */
[-C--:B0-----:R-:W-:Y:S02]  /*96b0*/  SHF.R.U64 R15, R13, R9.reuse, R4 ;  /* 0x000000090d0f7219 */ /* 0x081fe40000001204 */
[----:B------:R-:W-:-:S02]  /*96c0*/  SHF.L.U32 R8, R8, R9, RZ ;  /* 0x0000000908087219 */ /* 0x000fc400000006ff */
[-C--:B------:R-:W-:Y:S01]  /*96d0*/  SHF.R.U32.HI R5, RZ, R9.reuse, R4 ;  /* 0x00000009ff057219 */ /* 0x080fe20000011604 */
[----:B------:R-:W-:Y:S01]  /*96e0*/  IMAD.MOV.U32 R4, RZ, RZ, R15 ;  /* 0x000000ffff047224 */ /* 0x000fe200078e000f */
[----:B------:R-:W-:Y:S01]  /*96f0*/  SHF.L.U32 R22, R6, R9, RZ ;  /* 0x0000000906167219 */ /* 0x000fe200000006ff */
[----:B------:R-:W0:Y:S01]  /*9700*/  LDC R27, c[0x0][0x638] ;  /* 0x00018e00ff1b7b82 */ /* 0x000e220000000800 */
[----:B------:R-:W-:-:S07]  /*9710*/  LOP3.LUT R28, RZ, R8, RZ, 0x33, !PT ;  /* 0x00000008ff1c7212 */ /* 0x000fce00078e33ff */
        /* <DEDUP_REMOVED lines=12> */
.L_x_289:
[----:B------:R-:W-:Y:S01]  /*97e0*/  ISETP.NE.AND P0, PT, R2, 0x1, PT ;  /* 0x000000010200780c */ /* 0x000fe20003f05270 */
[----:B--2---:R-:W-:Y:S01]  /*97f0*/  VIADD R7, R21, 0xffffffff ;  /* 0xffffffff15077836 */ /* 0x004fe20000000000 */
[----:B-1----:R-:W-:Y:S01]  /*9800*/  SHF.R.U64 R5, R4, R26, R5 ;  /* 0x0000001a04057219 */ /* 0x002fe20000001205 */
[----:B------:R-:W-:Y:S01]  /*9810*/  IMAD.MOV R14, RZ, RZ, -R14 ;  /* 0x000000ffff0e7224 */ /* 0x000fe200078e0a0e */
[----:B------:R-:W-:Y:S01]  /*9820*/  LOP3.LUT R4, R13, R28, RZ, 0xc0, !PT ;  /* 0x0000001c0d047212 */ /* 0x000fe200078ec0ff */
[----:B------:R-:W-:Y:S01]  /*9830*/  IMAD.MOV.U32 R8, RZ, RZ, R12 ;  /* 0x000000ffff087224 */ /* 0x000fe200078e000c */
[----:B------:R-:W-:Y:S01]  /*9840*/  LOP3.LUT R10, R10, R7, RZ, 0xc0, !PT ;  /* 0x000000070a0a7212 */ /* 0x000fe200078ec0ff */
[----:B------:R-:W-:Y:S02]  /*9850*/  IMAD.MOV R6, RZ, RZ, -R5 ;  /* 0x000000ffff067224 */ /* 0x000fe400078e0a05 */
[----:B------:R-:W-:-:S04]  /*9860*/  IMAD R4, R22, R5, R4 ;  /* 0x0000000516047224 */ /* 0x000fc800078e0204 */
[----:B------:R-:W-:Y:S02]  /*9870*/  @P0 IMAD R23, R20, R14, R3 ;  /* 0x0000000e14170224 */ /* 0x000fe400078e0203 */
[----:B0-----:R-:W-:Y:S02]  /*9880*/  IMAD R3, R6, R27, R15 ;  /* 0x0000001b06037224 */ /* 0x001fe400078e020f */
[----:B------:R-:W-:Y:S02]  /*9890*/  IMAD R7, R4, R29, R23 ;  /* 0x0000001d04077224 */ /* 0x000fe400078e0217 */
[----:B------:R-:W-:Y:S02]  /*98a0*/  IMAD R4, R3, R21, R10 ;  /* 0x0000001503047224 */ /* 0x000fe400078e020a */
[----:B------:R-:W-:-:S03]  /*98b0*/  IMAD.MOV.U32 R6, RZ, RZ, 0x1 ;  /* 0x00000001ff067424 */ /* 0x000fc600078e00ff */
[----:B------:R-:W-:Y:S02]  /*98c0*/  SEL R9, R4, R7, !P0 ;  /* 0x0000000704097207 */ /* 0x000fe40004000000 */
[----:B------:R-:W-:-:S07]  /*98d0*/  SEL R7, R7, R4, !P0 ;  /* 0x0000000407077207 */ /* 0x000fce0004000000 */
.L_x_287:
[----:B------:R-:W-:-:S08]  /*98e0*/  NOP ;  /* 0x0000000000007918 */ /* 0x000fd00000000000 */
[----:B------:R-:W0:-:S00]  /*98f0*/  USETMAXREG.DEALLOC.CTAPOOL 0x28 ;  /* 0x00000028000079c8 */ /* 0x000e0000080e0500 */
[----:B0-----:R-:W-:-:S13]  /*9900*/  ISETP.NE.AND P0, PT, R0, RZ, PT ;  /* 0x000000ff0000720c */ /* 0x001fda0003f05270 */
[----:B------:R-:W-:Y:S05]  /*9910*/  @P0 EXIT ;  /* 0x000000000000094d */ /* 0x000fea0003800000 */
[----:B------:R-:W-:Y:S01]  /*9920*/  LOP3.LUT P0, RZ, R6, 0xff, RZ, 0xc0, !PT ;  /* 0x000000ff06ff7812 */ /* 0x000fe2000780c0ff */
[----:B------:R-:W-:Y:S02]  /*9930*/  IMAD.MOV.U32 R3, RZ, RZ, 0x1 ;  /* 0x00000001ff037424 */ /* 0x000fe400078e00ff */
[----:B------:R-:W-:-:S10]  /*9940*/  IMAD.MOV.U32 R0, RZ, RZ, RZ ;  /* 0x000000ffff007224 */ /* 0x000fd400078e00ff */
[----:B------:R-:W-:Y:S05]  /*9950*/  @!P0 BRA `(.L_x_290) ;  /* 0x0000000c00c08947 */ /* 0x000fea0003800000 */
[----:B------:R-:W0:Y:S01]  /*9960*/  LDC R0, c[0x0][0x28c] ;  /* 0x0000a300ff007b82 */ /* 0x000e220000000800 */
[----:B------:R-:W-:Y:S01]  /*9970*/  ULDC UR21, c[0x0][0x658] ;  /* 0x0001960000157ab9 */ /* 0x000fe20000000800 */
[----:B------:R-:W-:Y:S01]  /*9980*/  UMOV UR5, 0xffffffff ;  /* 0xffffffff00057882 */ /* 0x000fe20000000000 */
[----:B------:R-:W-:Y:S01]  /*9990*/  ULDC UR4, c[0x0][0xc] ;  /* 0x0000030000047ab9 */ /* 0x000fe20000000800 */
[----:B------:R-:W-:Y:S01]  /*99a0*/  USHF.L.U32 UR29, UR5, UR21, URZ ;  /* 0x00000015051d7299 */ /* 0x000fe2000800063f */
[C---:B------:R-:W-:Y:S01]  /*99b0*/  LOP3.LUT P2, RZ, R18.reuse, 0x7f, RZ, 0xc0, !PT ;  /* 0x0000007f12ff7812 */ /* 0x040fe2000784c0ff */
[----:B------:R-:W-:Y:S01]  /*99c0*/  UMOV UR6, 0x1 ;  /* 0x0000000100067882 */ /* 0x000fe20000000000 */
[----:B------:R-:W-:Y:S01]  /*99d0*/  ULDC UR5, c[0x0][0x10] ;  /* 0x0000040000057ab9 */ /* 0x000fe20000000800 */
[----:B------:R-:W-:Y:S01]  /*99e0*/  LOP3.LUT P0, RZ, R18, 0x1f, RZ, 0xc0, !PT ;  /* 0x0000001f12ff7812 */ /* 0x000fe2000780c0ff */
[----:B------:R-:W-:Y:S01]  /*99f0*/  UIMAD.WIDE.U32 UR4, UR4, UR5, URZ ;  /* 0x00000005040472a5 */ /* 0x000fe2000f8e003f */
[----:B------:R-:W-:Y:S01]  /*9a00*/  BSSY B0, `(.L_x_290) ;  /* 0x00000e5000007945 */ /* 0x000fe20003800000 */
[----:B------:R-:W-:Y:S01]  /*9a10*/  USHF.L.U32 UR21, UR6, UR21, URZ ;  /* 0x0000001506157299 */ /* 0x000fe2000800063f */
[----:B------:R-:W-:Y:S01]  /*9a20*/  IMAD.MOV.U32 R11, RZ, RZ, 0x1 ;  /* 0x00000001ff0b7424 */ /* 0x000fe200078e00ff */
[----:B------:R-:W-:Y:S01]  /*9a30*/  LOP3.LUT R18, R19, 0x2, RZ, 0xfc, !PT ;  /* 0x0000000213127812 */ /* 0x000fe200078efcff */
[----:B------:R-:W-:Y:S01]  /*9a40*/  ULDC UR6, c[0x0][0x14] ;  /* 0x0000050000067ab9 */ /* 0x000fe20000000800 */
[----:B------:R-:W-:Y:S01]  /*9a50*/  PLOP3.LUT P0, PT, P0, P2, PT, 0x8a, 0x0 ;  /* 0x000000000000781c */ /* 0x000fe20000705172 */
[----:B------:R-:W-:-:S02]  /*9a60*/  UIMAD.WIDE.U32 UR14, UR4, UR6, URZ ;  /* 0x00000006040e72a5 */ /* 0x000fc4000f8e003f */
[----:B------:R-:W-:Y:S01]  /*9a70*/  UIMAD UR37, UR5, UR6, URZ ;  /* 0x00000006052572a4 */ /* 0x000fe2000f8e023f */
[----:B------:R-:W-:Y:S01]  /*9a80*/  ULDC UR13, c[0x0][0x600] ;  /* 0x00018000000d7ab9 */ /* 0x000fe20000000800 */
[----:B------:R-:W-:Y:S02]  /*9a90*/  ULOP3.LUT UR29, URZ, UR29, URZ, 0x33, !UPT ;  /* 0x0000001d3f1d7292 */ /* 0x000fe4000f8e333f */
[----:B------:R-:W-:Y:S01]  /*9aa0*/  UIADD3 UR13, UR13, -0x1, URZ ;  /* 0xffffffff0d0d7890 */ /* 0x000fe2000fffe03f */
[----:B0-----:R-:W-:Y:S01]  /*9ab0*/  VIADD R0, R0, 0x7f ;  /* 0x0000007f00007836 */ /* 0x001fe20000000000 */
[----:B------:R-:W-:Y:S01]  /*9ac0*/  UIADD3 UR37, UR15, UR37, URZ ;  /* 0x000000250f257290 */ /* 0x000fe2000fffe03f */
[----:B------:R-:W-:-:S03]  /*9ad0*/  ULDC.64 UR22, c[0x0][0x198] ;  /* 0x0000660000167ab9 */ /* 0x000fc60000000a00 */
[----:B------:R-:W-:-:S04]  /*9ae0*/  SHF.R.S32.HI R3, RZ, 0x1f, R0 ;  /* 0x0000001fff037819 */ /* 0x000fc80000011400 */
[----:B------:R-:W-:Y:S01]  /*9af0*/  LEA.HI R3, R3, R0, RZ, 0x7 ;  /* 0x0000000003037211 */ /* 0x000fe200078f38ff */
[----:B------:R-:W-:-:S03]  /*9b00*/  IMAD.MOV.U32 R0, RZ, RZ, RZ ;  /* 0x000000ffff007224 */ /* 0x000fc600078e00ff */
[----:B------:R-:W-:Y:S01]  /*9b10*/  SHF.R.S32.HI R13, RZ, 0x7, R3 ;  /* 0x00000007ff0d7819 */ /* 0x000fe20000011403 */
[----:B------:R-:W-:-:S04]  /*9b20*/  IMAD.MOV.U32 R3, RZ, RZ, 0x1 ;  /* 0x00000001ff037424 */ /* 0x000fc800078e00ff */
[----:B------:R-:W-:-:S07]  /*9b30*/  VIADD R10, R13, 0x1 ;  /* 0x000000010d0a7836 */ /* 0x000fce0000000000 */
.L_x_302:
[----:B------:R-:W-:-:S03]  /*9b40*/  UMOV UR4, 0xffffffff ;  /* 0xffffffff00047882 */ /* 0x000fc60000000000 */
[----:B------:R-:W-:Y:S05]  /*9b50*/  BRA.DIV UR4, `(.L_x_291) ;  /* 0x0000000e04e47947 */ /* 0x000fea000b800000 */
[----:B------:R-:W-:-:S13]  /*9b60*/  ELECT P6, URZ, PT ;  /* 0x00000000003f782f */ /* 0x000fda00038c0000 */
.L_x_311:
[----:B------:R-:W0:Y:S01]  /*9b70*/  LDC R4, c[0x0][0x28c] ;  /* 0x0000a300ff047b82 */ /* 0x000e220000000800 */
[----:B------:R-:W-:Y:S01]  /*9b80*/  BSSY B1, `(.L_x_292) ;  /* 0x000005a000017945 */ /* 0x000fe20003800000 */
[----:B0-----:R-:W-:-:S13]  /*9b90*/  ISETP.LT.OR P6, PT, R4, 0x1, !P6 ;  /* 0x000000010400780c */ /* 0x001fda00077c1670 */
[----:B------:R-:W-:Y:S05]  /*9ba0*/  @P6 BRA `(.L_x_293) ;  /* 0x00000004005c6947 */ /* 0x000fea0003800000 */
[----:B------:R-:W-:Y:S02]  /*9bb0*/  IMAD.SHL.U32 R14, R7, 0x80, RZ ;  /* 0x00000080070e7824 */ /* 0x000fe400078e00ff */
[----:B------:R-:W-:Y:S02]  /*9bc0*/  IMAD.SHL.U32 R15, R9, 0x100, RZ ;  /* 0x00000100090f7824 */ /* 0x000fe400078e00ff */
[----:B------:R-:W-:Y:S02]  /*9bd0*/  IMAD.MOV.U32 R20, RZ, RZ, RZ ;  /* 0x000000ffff147224 */ /* 0x000fe400078e00ff */
[----:B------:R-:W-:Y:S02]  /*9be0*/  IMAD.MOV.U32 R4, RZ, RZ, R10 ;  /* 0x000000ffff047224 */ /* 0x000fe400078e000a */
[----:B------:R-:W-:Y:S02]  /*9bf0*/  IMAD.MOV.U32 R5, RZ, RZ, R3 ;  /* 0x000000ffff057224 */ /* 0x000fe400078e0003 */
[----:B------:R-:W-:-:S07]  /*9c00*/  IMAD.MOV.U32 R6, RZ, RZ, R0 ;  /* 0x000000ffff067224 */ /* 0x000fce00078e0000 */
.L_x_297:
[----:B------:R-:W0:Y:S01]  /*9c10*/  S2R R12, SR_CgaCtaId ;  /* 0x00000000000c7919 */ /* 0x000e220000008800 */
[----:B------:R-:W-:Y:S01]  /*9c20*/  MOV R7, 0x400 ;  /* 0x0000040000077802 */ /* 0x000fe20000000f00 */
[----:B------:R-:W1:Y:S03]  /*9c30*/  @!P2 LDC R9, c[0x0][0x500] ;  /* 0x00014000ff09ab82 */ /* 0x000e660000000800 */
[----:B0-----:R-:W-:Y:S02]  /*9c40*/  LEA R21, R12, R7, 0x18 ;  /* 0x000000070c157211 */ /* 0x001fe400078ec0ff */
[----:B------:R-:W-:-:S03]  /*9c50*/  SHF.L.U32 R7, R5, 0x1f, RZ ;  /* 0x0000001f05077819 */ /* 0x000fc600000006ff */
[----:B------:R-:W-:-:S04]  /*9c60*/  IMAD R12, R6, 0x8, R21 ;  /* 0x00000008060c7824 */ /* 0x000fc800078e0215 */
[----:B------:R-:W0:Y:S02]  /*9c70*/  SYNCS.PHASECHK.TRANS64.TRYWAIT P1, [R12+URZ+0x10], R7 ;  /* 0x000010070c0075a7 */ /* 0x000e24000802017f */
[----:B01----:R-:W-:Y:S05]  /*9c80*/  @!P1 BRA `(.L_x_294) ;  /* 0x0000000c00b89947 */ /* 0x003fea0003800000 */
.L_x_312:
[----:B0-----:R-:W-:Y:S01]  /*9c90*/  PRMT R7, R18, 0x9910, RZ ;  /* 0x0000991012077816 */ /* 0x001fe200000000ff */
[----:B------:R0:W-:Y:S03]  /*9ca0*/  @!P2 SYNCS.ARRIVE.TRANS64 RZ, [R12+URZ], R9 ;  /* 0x000000090cffa9a7 */ /* 0x0001e6000800003f */
[----:B------:R-:W-:-:S13]  /*9cb0*/  ISETP.NE.AND P1, PT, R7, 0x2, PT ;  /* 0x000000020700780c */ /* 0x000fda0003f25270 */
[----:B0-----:R-:W-:Y:S05]  /*9cc0*/  @P1 BRA `(.L_x_295) ;  /* 0x0000000000041947 */ /* 0x001fea0003800000 */
[----:B------:R-:W-:Y:S01]  /*9cd0*/  BPT.TRAP 0x1 ;  /* 0x000000040000795c */ /* 0x000fe20000300000 */
.L_x_295:
[----:B------:R-:W-:Y:S05]  /*9ce0*/  @P0 BRA `(.L_x_296) ;  /* 0x0000000000040947 */ /* 0x000fea0003800000 */
[----:B------:R-:W-:Y:S01]  /*9cf0*/  BPT.TRAP 0x1 ;  /* 0x000000040000795c */ /* 0x000fe20000300000 */
.L_x_296:
[----:B------:R-:W-:Y:S01]  /*9d00*/  R2UR UR56, R21 ;  /* 0x00000000153872ca */ /* 0x000fe200000e0000 */
[----:B------:R-:W-:Y:S01]  /*9d10*/  IMAD R21, R6, 0x10000, R21 ;  /* 0x0001000006157824 */ /* 0x000fe200078e0215 */
[----:B------:R-:W-:Y:S01]  /*9d20*/  R2UR UR10, R20 ;  /* 0x00000000140a72ca */ /* 0x000fe200000e0000 */
[----:B------:R-:W-:Y:S01]  /*9d30*/  UIADD3 UR30, UP0, UR22, 0xf0, URZ ;  /* 0x000000f0161e7890 */ /* 0x000fe2000ff1e03f */
[----:B------:R-:W-:Y:S01]  /*9d40*/  R2UR UR16, R6 ;  /* 0x00000000061072ca */ /* 0x000fe200000e0000 */
[----:B------:R-:W-:Y:S01]  /*9d50*/  VIADD R4, R4, 0xffffffff ;  /* 0xffffffff04047836 */ /* 0x000fe20000000000 */
[----:B------:R-:W-:Y:S01]  /*9d60*/  R2UR UR32, R21 ;  /* 0x00000000152072ca */ /* 0x000fe200000e0000 */
[----:B------:R-:W-:Y:S01]  /*9d70*/  UIADD3.X UR31, URZ, UR23, URZ, UP0, !UPT ;  /* 0x000000173f1f7290 */ /* 0x000fe200087fe43f */
[----:B------:R-:W-:Y:S01]  /*9d80*/  R2UR UR9, R12 ;  /* 0x000000000c0972ca */ /* 0x000fe200000e0000 */
[----:B------:R-:W-:Y:S01]  /*9d90*/  UIADD3 UR6, UP1, UR22, 0x1f0, URZ ;  /* 0x000001f016067890 */ /* 0x000fe2000ff3e03f */
[----:B------:R-:W-:Y:S01]  /*9da0*/  R2UR UR11, R14 ;  /* 0x000000000e0b72ca */ /* 0x000fe200000e0000 */
[----:B------:R-:W-:Y:S01]  /*9db0*/  UMOV UR4, 0x0 ;  /* 0x0000000000047882 */ /* 0x000fe20000000000 */
[----:B------:R-:W-:Y:S01]  /*9dc0*/  R2UR UR12, R8 ;  /* 0x00000000080c72ca */ /* 0x000fe200000e0000 */
[----:B------:R-:W-:Y:S01]  /*9dd0*/  UIADD3 UR56, UR56, 0x20100, URZ ;  /* 0x0002010038387890 */ /* 0x000fe2000fffe03f */
[----:B------:R-:W-:Y:S01]  /*9de0*/  R2UR UR59, R15 ;  /* 0x000000000f3b72ca */ /* 0x000fe200000e0000 */
[----:B------:R-:W-:Y:S01]  /*9df0*/  UIADD3 UR50, UR10, 0x20, URZ ;  /* 0x000000200a327890 */ /* 0x000fe2000fffe03f */
[----:B------:R-:W-:Y:S01]  /*9e00*/  ISETP.GT.AND P3, PT, R4, 0x1, PT ;  /* 0x000000010400780c */ /* 0x000fe20003f64270 */
[----:B------:R-:W-:Y:S01]  /*9e10*/  ULEA UR56, UR16, UR56, 0x11 ;  /* 0x0000003810387291 */ /* 0x000fe2000f8e883f */
[----:B------:R-:W-:Y:S01]  /*9e20*/  VIADD R6, R6, 0x1 ;  /* 0x0000000106067836 */ /* 0x000fe20000000000 */
[----:B------:R-:W-:Y:S01]  /*9e30*/  UIADD3 UR8, UR32, 0x100, URZ ;  /* 0x0000010020087890 */ /* 0x000fe2000fffe03f */
[----:B------:R-:W-:Y:S01]  /*9e40*/  VIADD R20, R20, 0x80 ;  /* 0x0000008014147836 */ /* 0x000fe20000000000 */
[----:B------:R-:W-:-:S02]  /*9e50*/  UIADD3 UR48, UR32, 0x4100, URZ ;  /* 0x0000410020307890 */ /* 0x000fc4000fffe03f */
[----:B------:R-:W-:Y:S01]  /*9e60*/  UIADD3 UR42, UR10, 0x40, URZ ;  /* 0x000000400a2a7890 */ /* 0x000fe2000fffe03f */
[C---:B------:R-:W-:Y:S01]  /*9e70*/  ISETP.NE.AND P1, PT, R6.reuse, 0x2, PT ;  /* 0x000000020600780c */ /* 0x040fe20003f25270 */
[----:B------:R-:W-:Y:S02]  /*9e80*/  UIADD3 UR40, UR32, 0x8100, URZ ;  /* 0x0000810020287890 */ /* 0x000fe4000fffe03f */
[----:B------:R-:W-:Y:S01]  /*9e90*/  UIADD3 UR34, UR10, 0x60, URZ ;  /* 0x000000600a227890 */ /* 0x000fe2000fffe03f */
[----:B------:R-:W-:Y:S01]  /*9ea0*/  SEL R12, RZ, 0x1, P1 ;  /* 0x00000001ff0c7807 */ /* 0x000fe20000800000 */
[----:B------:R-:W-:Y:S01]  /*9eb0*/  UIADD3 UR32, UR32, 0xc100, URZ ;  /* 0x0000c10020207890 */ /* 0x000fe2000fffe03f */
[----:B------:R-:W-:Y:S01]  /*9ec0*/  SEL R6, R6, RZ, P1 ;  /* 0x000000ff06067207 */ /* 0x000fe20000800000 */
[----:B------:R-:W-:Y:S01]  /*9ed0*/  UMOV UR5, 0x10000000 ;  /* 0x1000000000057882 */ /* 0x000fe20000000000 */
[----:B------:R-:W-:Y:S01]  /*9ee0*/  UIADD3.X UR7, URZ, UR23, URZ, UP1, !UPT ;  /* 0x000000173f077290 */ /* 0x000fe20008ffe43f */
[----:B------:R0:W-:Y:S01]  /*9ef0*/  UTMALDG.3D [UR8], [UR30], desc[UR4] ;  /* 0x000004081e0075b4 */ /* 0x0001e20008011000 */
[----:B------:R-:W-:Y:S01]  /*9f00*/  UIADD3 UR24, UR56, 0x8000, URZ ;  /* 0x0000800038187890 */ /* 0x000fe2000fffe03f */
[----:B------:R-:W-:Y:S01]  /*9f10*/  LOP3.LUT R5, R5, R12, RZ, 0x3c, !PT ;  /* 0x0000000c05057212 */ /* 0x000fe200078e3cff */
[----:B------:R-:W-:Y:S01]  /*9f20*/  UIADD3 UR16, UR56, 0x10000, URZ ;  /* 0x0001000038107890 */ /* 0x000fe2000fffe03f */
[----:B------:R-:W-:Y:S01]  /*9f30*/  UMOV UR49, UR9 ;  /* 0x0000000900317c82 */ /* 0x000fe20008000000 */
        /* <DEDUP_REMOVED lines=8> */
[----:B------:R1:W-:Y:S01]  /*9fc0*/  UTMALDG.3D [UR48], [UR30], desc[UR4] ;  /* 0x000004301e0075b4 */ /* 0x0003e20008011000 */
        /* <DEDUP_REMOVED lines=9> */
[----:B0-----:R-:W-:Y:S01]  /*a060*/  UIADD3 UR8, UR56, 0x18000, URZ ;  /* 0x0001800038087890 */ /* 0x001fe2000fffe03f */
[----:B------:R-:W-:Y:S01]  /*a070*/  UMOV UR19, UR59 ;  /* 0x0000003b00137c82 */ /* 0x000fe20008000000 */
[----:B------:R-:W-:Y:S01]  /*a080*/  UMOV UR20, UR12 ;  /* 0x0000000c00147c82 */ /* 0x000fe20008000000 */
[----:B------:R-:W-:Y:S01]  /*a090*/  UMOV UR18, UR42 ;  /* 0x0000002a00127c82 */ /* 0x000fe20008000000 */
[----:B------:R-:W-:Y:S01]  /*a0a0*/  UMOV UR11, UR59 ;  /* 0x0000003b000b7c82 */ /* 0x000fe20008000000 */
[----:B------:R1:W-:Y:S01]  /*a0b0*/  UTMALDG.3D [UR32], [UR30], desc[UR4] ;  /* 0x000004201e0075b4 */ /* 0x0003e20008011000 */
[----:B------:R-:W-:Y:S01]  /*a0c0*/  UMOV UR10, UR34 ;  /* 0x00000022000a7c82 */ /* 0x000fe20008000000 */
[----:B------:R1:W-:Y:S01]  /*a0d0*/  UTMALDG.3D [UR56], [UR6], desc[UR4] ;  /* 0x00000438060075b4 */ /* 0x0003e20008011000 */
[----:B------:R1:W-:Y:S01]  /*a0e0*/  UTMALDG.3D [UR24], [UR6], desc[UR4] ;  /* 0x00000418060075b4 */ /* 0x0003e20008011000 */
[----:B------:R1:W-:Y:S01]  /*a0f0*/  UTMALDG.3D [UR16], [UR6], desc[UR4] ;  /* 0x00000410060075b4 */ /* 0x0003e20008011000 */
[----:B------:R1:W-:Y:S02]  /*a100*/  UTMALDG.3D [UR8], [UR6], desc[UR4] ;  /* 0x00000408060075b4 */ /* 0x0003e40008011000 */
[----:B-1----:R-:W-:Y:S05]  /*a110*/  @P3 BRA `(.L_x_297) ;  /* 0xfffffff800bc3947 */ /* 0x002fea000383ffff */
.L_x_293:
[----:B------:R-:W-:Y:S05]  /*a120*/  BSYNC B1 ;  /* 0x0000000000017941 */ /* 0x000fea0003800000 */
.L_x_292:
[----:B------:R-:W-:Y:S01]  /*a130*/  LOP3.LUT P3, RZ, R11, 0xff, RZ, 0xc0, !PT ;  /* 0x000000ff0bff7812 */ /* 0x000fe2000786c0ff */
[----:B------:R-:W-:Y:S01]  /*a140*/  IMAD.IADD R0, R13, 0x1, R0 ;  /* 0x000000010d007824 */ /* 0x000fe200078e0200 */
[----:B------:R-:W-:Y:S01]  /*a150*/  IADD3 R16, P4, R16, UR14, RZ ;  /* 0x0000000e10107c10 */ /* 0x000fe2000ff9e0ff */
[----:B------:R-:W-:Y:S01]  /*a160*/  ULDC.64 UR4, c[0x0][0x650] ;  /* 0x0001940000047ab9 */ /* 0x000fe20000000a00 */
[----:B------:R-:W-:Y:S01]  /*a170*/  BSSY B1, `(.L_x_298) ;  /* 0x000006b000017945 */ /* 0x000fe20003800000 */
[----:B------:R-:W-:Y:S01]  /*a180*/  IMAD.MOV.U32 R7, RZ, RZ, -0x1 ;  /* 0xffffffffff077424 */ /* 0x000fe200078e00ff */
[----:B------:R-:W-:Y:S01]  /*a190*/  SHF.R.U32.HI R4, RZ, 0x1, R0 ;  /* 0x00000001ff047819 */ /* 0x000fe20000011600 */
[----:B------:R-:W-:Y:S01]  /*a1a0*/  IMAD.MOV.U32 R9, RZ, RZ, -0x1 ;  /* 0xffffffffff097424 */ /* 0x000fe200078e00ff */
[----:B------:R-:W-:Y:S01]  /*a1b0*/  ISETP.GT.U32.AND P1, PT, R0, 0x1, PT ;  /* 0x000000010000780c */ /* 0x000fe20003f24070 */
[----:B------:R-:W-:Y:S01]  /*a1c0*/  IMAD.MOV.U32 R8, RZ, RZ, -0x1 ;  /* 0xffffffffff087424 */ /* 0x000fe200078e00ff */
[----:B------:R-:W-:-:S02]  /*a1d0*/  LOP3.LUT R4, R4, 0x1, RZ, 0xc0, !PT ;  /* 0x0000000104047812 */ /* 0x000fc400078ec0ff */
[----:B------:R-:W-:Y:S01]  /*a1e0*/  ISETP.LT.U32.AND P1, PT, R13, 0x2, P1 ;  /* 0x000000020d00780c */ /* 0x000fe20000f21070 */
[----:B------:R-:W0:Y:S01]  /*a1f0*/  @P3 S2R R6, SR_CgaCtaId ;  /* 0x0000000000063919 */ /* 0x000e220000008800 */
[----:B------:R-:W-:Y:S02]  /*a200*/  @P3 MOV R5, 0x400 ;  /* 0x0000040000053802 */ /* 0x000fe40000000f00 */
[----:B------:R-:W-:Y:S02]  /*a210*/  IADD3.X R17, R17, UR37, RZ, P4, !PT ;  /* 0x0000002511117c10 */ /* 0x000fe4000a7fe4ff */
[----:B------:R-:W-:Y:S02]  /*a220*/  ISETP.GE.U32.AND P4, PT, R16, UR4, PT ;  /* 0x0000000410007c0c */ /* 0x000fe4000bf86070 */
[----:B------:R-:W-:Y:S02]  /*a230*/  LOP3.LUT R0, R0, 0x1, RZ, 0xc0, !PT ;  /* 0x0000000100007812 */ /* 0x000fe400078ec0ff */
[----:B------:R-:W-:-:S02]  /*a240*/  PRMT R11, RZ, 0x7610, R11 ;  /* 0x00007610ff0b7816 */ /* 0x000fc4000000000b */
[----:B0-----:R-:W-:-:S04]  /*a250*/  @P3 LEA R5, R6, R5, 0x18 ;  /* 0x0000000506053211 */ /* 0x001fc800078ec0ff */
[----:B------:R0:W-:Y:S01]  /*a260*/  @P3 SYNCS.ARRIVE.TRANS64.A1T0 RZ, [R5+URZ+0x38], RZ ;  /* 0x000038ff05ff39a7 */ /* 0x0001e2000810003f */
[----:B------:R-:W-:Y:S02]  /*a270*/  ISETP.NE.U32.AND P3, PT, R4, 0x1, PT ;  /* 0x000000010400780c */ /* 0x000fe40003f65070 */
[----:B------:R-:W-:Y:S02]  /*a280*/  SEL R4, RZ, 0x1, !P1 ;  /* 0x00000001ff047807 */ /* 0x000fe40004800000 */
[----:B------:R-:W-:Y:S02]  /*a290*/  ISETP.GE.U32.AND.EX P1, PT, R17, UR5, PT, P4 ;  /* 0x0000000511007c0c */ /* 0x000fe4000bf26140 */
[----:B------:R-:W-:-:S04]  /*a2a0*/  ISETP.GT.U32.AND P3, PT, R13, 0x1, !P3 ;  /* 0x000000010d00780c */ /* 0x000fc80005f64070 */
[----:B0-----:R-:W-:-:S04]  /*a2b0*/  SEL R5, RZ, 0x1, !P3 ;  /* 0x00000001ff057807 */ /* 0x001fc80005800000 */
[--C-:B------:R-:W-:Y:S02]  /*a2c0*/  LOP3.LUT R3, R5, R3, R4.reuse, 0x96, !PT ;  /* 0x0000000305037212 */ /* 0x100fe400078e9604 */
[----:B------:R-:W-:Y:S01]  /*a2d0*/  PRMT R4, RZ, 0x7610, R4 ;  /* 0x00007610ff047816 */ /* 0x000fe20000000004 */
[----:B------:R-:W-:Y:S06]  /*a2e0*/  @P1 BRA `(.L_x_299) ;  /* 0x00000004004c1947 */ /* 0x000fec0003800000 */
[----:B------:R-:W-:Y:S01]  /*a2f0*/  ULDC.64 UR4, c[0x0][0x628] ;  /* 0x00018a0000047ab9 */ /* 0x000fe20000000a00 */
[----:B------:R-:W0:Y:S01]  /*a300*/  S2R R14, SR_CTAID.X ;  /* 0x00000000000e7919 */ /* 0x000e220000002500 */
[----:B------:R-:W-:Y:S01]  /*a310*/  ISETP.NE.U32.AND P1, PT, RZ, UR4, PT ;  /* 0x00000004ff007c0c */ /* 0x000fe2000bf25070 */
[----:B------:R-:W-:Y:S01]  /*a320*/  ULDC UR7, c[0x0][0x630] ;  /* 0x00018c0000077ab9 */ /* 0x000fe20000000800 */
[----:B------:R-:W-:Y:S01]  /*a330*/  IMAD.MOV.U32 R4, RZ, RZ, R16 ;  /* 0x000000ffff047224 */ /* 0x000fe200078e0010 */
[----:B------:R-:W1:Y:S01]  /*a340*/  S2R R12, SR_CTAID.Y ;  /* 0x00000000000c7919 */ /* 0x000e620000002600 */
[----:B------:R-:W-:Y:S01]  /*a350*/  ISETP.NE.AND.EX P1, PT, RZ, UR5, PT, P1 ;  /* 0x00000005ff007c0c */ /* 0x000fe2000bf25310 */
[----:B------:R-:W-:-:S12]  /*a360*/  IMAD.MOV.U32 R5, RZ, RZ, R17 ;  /* 0x000000ffff057224 */ /* 0x000fd800078e0011 */
[----:B------:R-:W-:Y:S05]  /*a370*/  @!P1 BRA `(.L_x_300) ;  /* 0x0000000000289947 */ /* 0x000fea0003800000 */
[----:B------:R-:W-:Y:S02]  /*a380*/  ULDC UR6, c[0x0][0x634] ;  /* 0x00018d0000067ab9 */ /* 0x000fe40000000800 */
[----:B------:R-:W-:-:S05]  /*a390*/  IADD3 R9, P1, R16, UR6, RZ ;  /* 0x0000000610097c10 */ /* 0x000fca000ff3e0ff */
[----:B------:R-:W-:-:S04]  /*a3a0*/  IMAD.X R15, RZ, RZ, R17, P1 ;  /* 0x000000ffff0f7224 */ /* 0x000fc800008e0611 */
[----:B------:R-:W-:-:S04]  /*a3b0*/  IMAD.WIDE.U32 R6, R15, UR4, RZ ;  /* 0x000000040f067c25 */ /* 0x000fc8000f8e00ff */
[----:B------:R-:W-:-:S04]  /*a3c0*/  IMAD.WIDE.U32 R6, P1, R9, UR5, R6 ;  /* 0x0000000509067c25 */ /* 0x000fc8000f820006 */
[----:B------:R-:W-:-:S04]  /*a3d0*/  IMAD.WIDE.U32 R8, R9, UR4, RZ ;  /* 0x0000000409087c25 */ /* 0x000fc8000f8e00ff */
[----:B------:R-:W-:Y:S01]  /*a3e0*/  IMAD.X R5, RZ, RZ, RZ, P1 ;  /* 0x000000ffff057224 */ /* 0x000fe200008e06ff */
[----:B------:R-:W-:Y:S01]  /*a3f0*/  IADD3 RZ, P1, R9, R6, RZ ;  /* 0x0000000609ff7210 */ /* 0x000fe20007f3e0ff */
[----:B------:R-:W-:-:S04]  /*a400*/  IMAD.MOV.U32 R4, RZ, RZ, R7 ;  /* 0x000000ffff047224 */ /* 0x000fc800078e0007 */
[----:B------:R-:W-:-:S08]  /*a410*/  IMAD.WIDE.U32.X R4, R15, UR5, R4, P1 ;  /* 0x000000050f047c25 */ /* 0x000fd000088e0404 */
.L_x_300:
[--C-:B------:R-:W-:Y:S01]  /*a420*/  SHF.R.U64 R8, R4, UR7, R5.reuse ;  /* 0x0000000704087c19 */ /* 0x100fe20008001205 */
[----:B------:R-:W-:Y:S01]  /*a430*/  ULDC.64 UR4, c[0x0][0x620] ;  /* 0x0001880000047ab9 */ /* 0x000fe20000000a00 */
[----:B------:R-:W-:Y:S01]  /*a440*/  SHF.R.U32.HI R4, RZ, UR7, R5 ;  /* 0x00000007ff047c19 */ /* 0x000fe20008011605 */
[----:B------:R-:W2:Y:S01]  /*a450*/  LDC R25, c[0x0][0x144] ;  /* 0x00005100ff197b82 */ /* 0x000ea20000000800 */
[----:B------:R-:W-:Y:S01]  /*a460*/  IADD3 R7, P1, RZ, -R8, RZ ;  /* 0x80000008ff077210 */ /* 0x000fe20007f3e0ff */
[----:B------:R-:W-:Y:S01]  /*a470*/  ULDC.64 UR8, c[0x0][0x640] ;  /* 0x0001900000087ab9 */ /* 0x000fe20000000a00 */
[----:B0-----:R-:W-:Y:S01]  /*a480*/  I2FP.F32.U32 R9, R14 ;  /* 0x0000000e00097245 */ /* 0x001fe20000201000 */
[----:B------:R-:W-:Y:S02]  /*a490*/  ULDC UR6, c[0x0][0x608] ;  /* 0x0001820000067ab9 */ /* 0x000fe40000000800 */
[----:B------:R-:W-:Y:S01]  /*a4a0*/  IMAD.X R4, RZ, RZ, ~R4, P1 ;  /* 0x000000ffff047224 */ /* 0x000fe200008e0e04 */
[----:B------:R-:W-:Y:S01]  /*a4b0*/  ISETP.NE.U32.AND P1, PT, RZ, UR8, PT ;  /* 0x00000008ff007c0c */ /* 0x000fe2000bf25070 */
[----:B------:R-:W0:Y:S02]  /*a4c0*/  LDC R21, c[0x0][0x148] ;  /* 0x00005200ff157b82 */ /* 0x000e240000000800 */
[----:B------:R-:W-:Y:S01]  /*a4d0*/  IMAD R6, R4, UR4, RZ ;  /* 0x0000000404067c24 */ /* 0x000fe2000f8e02ff */
[----:B------:R-:W-:Y:S01]  /*a4e0*/  ISETP.NE.AND.EX P1, PT, RZ, UR9, PT, P1 ;  /* 0x00000009ff007c0c */ /* 0x000fe2000bf25310 */
[----:B------:R-:W-:Y:S01]  /*a4f0*/  IMAD.WIDE.U32 R4, R7, UR4, R16 ;  /* 0x0000000407047c25 */ /* 0x000fe2000f8e0010 */
[----:B------:R-:W-:-:S03]  /*a500*/  ULDC UR4, c[0x0][0x150] ;  /* 0x0000540000047ab9 */ /* 0x000fc60000000800 */
[----:B------:R-:W-:Y:S02]  /*a510*/  IMAD R7, R7, UR5, R6 ;  /* 0x0000000507077c24 */ /* 0x000fe4000f8e0206 */
[----:B------:R-:W-:Y:S01]  /*a520*/  FMUL R6, R9, UR4 ;  /* 0x0000000409067c20 */ /* 0x000fe20008400000 */
[----:B------:R-:W-:Y:S01]  /*a530*/  ULDC UR4, c[0x0][0x618] ;  /* 0x0001860000047ab9 */ /* 0x000fe20000000800 */
[----:B------:R-:W-:Y:S01]  /*a540*/  ULDC UR5, c[0x0][0x154] ;  /* 0x0000550000057ab9 */ /* 0x000fe20000000800 */
[----:B------:R-:W-:-:S03]  /*a550*/  IMAD.IADD R5, R5, 0x1, R7 ;  /* 0x0000000105057824 */ /* 0x000fc600078e0207 */
[----:B------:R-:W3:Y:S02]  /*a560*/  F2I.U32.TRUNC.NTZ R6, R6 ;  /* 0x0000000600067305 */ /* 0x000ee4000020f000 */
[----:B------:R-:W-:Y:S02]  /*a570*/  SHF.R.U64 R9, R4, UR4, R5 ;  /* 0x0000000404097c19 */ /* 0x000fe40008001205 */
[----:B-1----:R-:W-:-:S05]  /*a580*/  I2FP.F32.U32 R4, R12 ;  /* 0x0000000c00047245 */ /* 0x002fca0000201000 */
[----:B------:R-:W-:Y:S01]  /*a590*/  FMUL R22, R4, UR5 ;  /* 0x0000000504167c20 */ /* 0x000fe20008400000 */
[----:B------:R-:W-:Y:S01]  /*a5a0*/  SHF.R.U32.HI R4, RZ, UR4, R5 ;  /* 0x00000004ff047c19 */ /* 0x000fe20008011605 */
[----:B------:R-:W-:-:S03]  /*a5b0*/  ULDC UR4, c[0x0][0x658] ;  /* 0x0001960000047ab9 */ /* 0x000fc60000000800 */
[--C-:B------:R-:W-:Y:S01]  /*a5c0*/  SHF.R.U64 R20, R9, UR6, R4.reuse ;  /* 0x0000000609147c19 */ /* 0x100fe20008001204 */
[----:B------:R-:W1:Y:S01]  /*a5d0*/  F2I.U32.TRUNC.NTZ R22, R22 ;  /* 0x0000001600167305 */ /* 0x000e62000020f000 */
[----:B------:R-:W-:Y:S01]  /*a5e0*/  SHF.R.U32.HI R5, RZ, UR6, R4 ;  /* 0x00000006ff057c19 */ /* 0x000fe20008011604 */
[----:B---3--:R-:W-:-:S03]  /*a5f0*/  IMAD.MOV R6, RZ, RZ, -R6 ;  /* 0x000000ffff067224 */ /* 0x008fc600078e0a06 */
[--C-:B------:R-:W-:Y:S01]  /*a600*/  SHF.R.U64 R15, R20, UR4, R5.reuse ;  /* 0x00000004140f7c19 */ /* 0x100fe20008001205 */
[----:B--2---:R-:W-:Y:S01]  /*a610*/  IMAD R14, R25, R6, R14 ;  /* 0x00000006190e7224 */ /* 0x004fe200078e020e */
[----:B------:R-:W-:-:S03]  /*a620*/  SHF.R.U32.HI R23, RZ, UR4, R5 ;  /* 0x00000004ff177c19 */ /* 0x000fc60008011605 */
[----:B------:R-:W-:Y:S02]  /*a630*/  IMAD.MOV.U32 R4, RZ, RZ, R15 ;  /* 0x000000ffff047224 */ /* 0x000fe400078e000f */
[----:B------:R-:W-:Y:S01]  /*a640*/  IMAD.MOV.U32 R5, RZ, RZ, R23 ;  /* 0x000000ffff057224 */ /* 0x000fe200078e0017 */
[----:B-1----:R-:W-:Y:S06]  /*a650*/  @!P1 BRA `(.L_x_301) ;  /* 0x0000000000289947 */ /* 0x002fec0003800000 */
[----:B------:R-:W-:Y:S02]  /*a660*/  ULDC UR4, c[0x0][0x64c] ;  /* 0x0001930000047ab9 */ /* 0x000fe40000000800 */
[----:B------:R-:W-:-:S05]  /*a670*/  IADD3 R5, P1, R15, UR4, RZ ;  /* 0x000000040f057c10 */ /* 0x000fca000ff3e0ff */
[----:B------:R-:W-:-:S04]  /*a680*/  IMAD.X R23, RZ, RZ, R23, P1 ;  /* 0x000000ffff177224 */ /* 0x000fc800008e0617 */
[----:B------:R-:W-:-:S04]  /*a690*/  IMAD.WIDE.U32 R6, R23, UR8, RZ ;  /* 0x0000000817067c25 */ /* 0x000fc8000f8e00ff */
[----:B------:R-:W-:-:S04]  /*a6a0*/  IMAD.WIDE.U32 R6, P1, R5, UR9, R6 ;  /* 0x0000000905067c25 */ /* 0x000fc8000f820006 */
[----:B------:R-:W-:-:S04]  /*a6b0*/  IMAD.WIDE.U32 R4, R5, UR8, RZ ;  /* 0x0000000805047c25 */ /* 0x000fc8000f8e00ff */
[----:B------:R-:W-:Y:S01]  /*a6c0*/  IMAD.MOV.U32 R4, RZ, RZ, R7 ;  /* 0x000000ffff047224 */ /* 0x000fe200078e0007 */
[----:B------:R-:W-:Y:S01]  /*a6d0*/  IADD3 RZ, P3, R5, R6, RZ ;  /* 0x0000000605ff7210 */ /* 0x000fe20007f7e0ff */
[----:B------:R-:W-:-:S04]  /*a6e0*/  IMAD.X R5, RZ, RZ, RZ, P1 ;  /* 0x000000ffff057224 */ /* 0x000fc800008e06ff */
[----:B------:R-:W-:-:S08]  /*a6f0*/  IMAD.WIDE.U32.X R4, R23, UR9, R4, P3 ;  /* 0x0000000917047c25 */ /* 0x000fd000098e0404 */
.L_x_301:
[----:B------:R-:W-:Y:S01]  /*a700*/  ISETP.NE.AND P1, PT, R2, 0x1, PT ;  /* 0x000000010200780c */ /* 0x000fe20003f25270 */
[----:B------:R-:W-:Y:S01]  /*a710*/  ULDC UR4, c[0x0][0x648] ;  /* 0x0001920000047ab9 */ /* 0x000fe20000000800 */
[----:B------:R-:W-:Y:S01]  /*a720*/  LOP3.LUT R20, R20, UR29, RZ, 0xc0, !PT ;  /* 0x0000001d14147c12 */ /* 0x000fe2000f8ec0ff */
[----:B------:R-:W-:Y:S01]  /*a730*/  IMAD.MOV R22, RZ, RZ, -R22 ;  /* 0x000000ffff167224 */ /* 0x000fe200078e0a16 */
[----:B------:R-:W-:Y:S01]  /*a740*/  SHF.R.U64 R5, R4, UR4, R5 ;  /* 0x0000000404057c19 */ /* 0x000fe20008001205 */
[----:B------:R-:W-:Y:S01]  /*a750*/  ULDC UR4, c[0x0][0x638] ;  /* 0x00018e0000047ab9 */ /* 0x000fe20000000800 */
[----:B------:R-:W-:Y:S01]  /*a760*/  LOP3.LUT R6, R9, UR13, RZ, 0xc0, !PT ;  /* 0x0000000d09067c12 */ /* 0x000fe2000f8ec0ff */
[----:B------:R-:W-:Y:S02]  /*a770*/  ULDC UR5, c[0x0][0x610] ;  /* 0x0001840000057ab9 */ /* 0x000fe40000000800 */
[----:B------:R-:W-:Y:S02]  /*a780*/  IMAD.MOV R4, RZ, RZ, -R5 ;  /* 0x000000ffff047224 */ /* 0x000fe400078e0a05 */
[----:B------:R-:W-:-:S02]  /*a790*/  IMAD R5, R5, UR21, R20 ;  /* 0x0000001505057c24 */ /* 0x000fc4000f8e0214 */
[----:B0-----:R-:W-:Y:S02]  /*a7a0*/  @P1 IMAD R14, R21, R22, R12 ;  /* 0x00000016150e1224 */ /* 0x001fe400078e020c */
[----:B------:R-:W-:Y:S01]  /*a7b0*/  IMAD R15, R4, UR4, R15 ;  /* 0x00000004040f7c24 */ /* 0x000fe2000f8e020f */
[----:B------:R-:W-:Y:S01]  /*a7c0*/  ULDC UR4, c[0x0][0x600] ;  /* 0x0001800000047ab9 */ /* 0x000fe20000000800 */
[----:B------:R-:W-:Y:S02]  /*a7d0*/  IMAD R14, R5, UR5, R14 ;  /* 0x00000005050e7c24 */ /* 0x000fe4000f8e020e */
[----:B------:R-:W-:Y:S02]  /*a7e0*/  IMAD R15, R15, UR4, R6 ;  /* 0x000000040f0f7c24 */ /* 0x000fe4000f8e0206 */
[----:B------:R-:W-:-:S03]  /*a7f0*/  IMAD.MOV.U32 R4, RZ, RZ, 0x1 ;  /* 0x00000001ff047424 */ /* 0x000fc600078e00ff */
[----:B------:R-:W-:Y:S02]  /*a800*/  SEL R9, R15, R14, !P1 ;  /* 0x0000000e0f097207 */ /* 0x000fe40004800000 */
[----:B------:R-:W-:-:S07]  /*a810*/  SEL R7, R14, R15, !P1 ;  /* 0x0000000f0e077207 */ /* 0x000fce0004800000 */
.L_x_299:
[----:B------:R-:W-:Y:S05]  /*a820*/  BSYNC B1 ;  /* 0x0000000000017941 */ /* 0x000fea0003800000 */
.L_x_298:
[----:B------:R-:W-:-:S13]  /*a830*/  LOP3.LUT P1, RZ, R4, 0xff, RZ, 0xc0, !PT ;  /* 0x000000ff04ff7812 */ /* 0x000fda000782c0ff */
[----:B------:R-:W-:Y:S05]  /*a840*/  @P1 BRA `(.L_x_302) ;  /* 0xfffffff000bc1947 */ /* 0x000fea000383ffff */
[----:B------:R-:W-:Y:S05]  /*a850*/  BSYNC B0 ;  /* 0x0000000000007941 */ /* 0x000fea0003800000 */
.L_x_290:
[----:B------:R-:W-:-:S03]  /*a860*/  UMOV UR4, 0xffffffff ;  /* 0xffffffff00047882 */ /* 0x000fc60000000000 */
[----:B------:R-:W-:Y:S05]  /*a870*/  BRA.DIV UR4, `(.L_x_303) ;  /* 0x0000000204d07947 */ /* 0x000fea000b800000 */
[----:B------:R-:W-:-:S13]  /*a880*/  ELECT P6, URZ, PT ;  /* 0x00000000003f782f */ /* 0x000fda00038c0000 */
.L_x_315:
[----:B------:R-:W-:Y:S04]  /*a890*/  BSSY B0, `(.L_x_304) ;  /* 0x0000019000007945 */ /* 0x000fe80003800000 */
[----:B------:R-:W-:Y:S05]  /*a8a0*/  @!P6 BRA `(.L_x_305) ;  /* 0x00000000005ce947 */ /* 0x000fea0003800000 */
[----:B------:R-:W-:-:S04]  /*a8b0*/  LOP3.LUT R19, R19, 0x2, RZ, 0xfc, !PT ;  /* 0x0000000213137812 */ /* 0x000fc800078efcff */
[----:B------:R-:W-:-:S13]  /*a8c0*/  ISETP.NE.AND P0, PT, R19, 0x3, PT ;  /* 0x000000031300780c */ /* 0x000fda0003f05270 */
[----:B------:R-:W-:Y:S05]  /*a8d0*/  @!P0 BRA `(.L_x_306) ;  /* 0x0000000000048947 */ /* 0x000fea0003800000 */
[----:B------:R-:W-:Y:S01]  /*a8e0*/  BPT.TRAP 0x1 ;  /* 0x000000040000795c */ /* 0x000fe20000300000 */
.L_x_306:
[----:B------:R-:W0:Y:S01]  /*a8f0*/  S2R R5, SR_CgaCtaId ;  /* 0x0000000000057919 */ /* 0x000e220000008800 */
[----:B------:R-:W-:Y:S02]  /*a900*/  MOV R2, 0x400 ;  /* 0x0000040000027802 */ /* 0x000fe40000000f00 */
[----:B------:R-:W-:Y:S02]  /*a910*/  SHF.L.U32 R4, R3, 0x1f, RZ ;  /* 0x0000001f03047819 */ /* 0x000fe400000006ff */
[----:B0-----:R-:W-:-:S05]  /*a920*/  LEA R5, R5, R2, 0x18 ;  /* 0x0000000205057211 */ /* 0x001fca00078ec0ff */
[----:B------:R-:W-:-:S04]  /*a930*/  VIADD R5, R5, 0x10 ;  /* 0x0000001005057836 */ /* 0x000fc80000000000 */
[C---:B------:R-:W-:Y:S02]  /*a940*/  IMAD R7, R0.reuse, 0x8, R5 ;  /* 0x0000000800077824 */ /* 0x040fe400078e0205 */
[----:B------:R-:W-:Y:S02]  /*a950*/  VIADD R0, R0, 0x1 ;  /* 0x0000000100007836 */ /* 0x000fe40000000000 */
[----:B------:R-:W0:Y:S03]  /*a960*/  SYNCS.PHASECHK.TRANS64.TRYWAIT P0, [R7+URZ], R4 ;  /* 0x00000004070075a7 */ /* 0x000e26000800017f */
[----:B------:R-:W-:-:S04]  /*a970*/  ISETP.NE.AND P1, PT, R0, 0x2, PT ;  /* 0x000000020000780c */ /* 0x000fc80003f25270 */
[----:B------:R-:W-:Y:S02]  /*a980*/  SEL R2, RZ, 0x1, P1 ;  /* 0x00000001ff027807 */ /* 0x000fe40000800000 */
[----:B------:R-:W-:Y:S02]  /*a990*/  SEL R0, R0, RZ, P1 ;  /* 0x000000ff00007207 */ /* 0x000fe40000800000 */
[----:B------:R-:W-:Y:S01]  /*a9a0*/  LOP3.LUT R2, R3, R2, RZ, 0x3c, !PT ;  /* 0x0000000203027212 */ /* 0x000fe200078e3cff */
[----:B0-----:R-:W-:Y:S06]  /*a9b0*/  @!P0 BRA `(.L_x_307) ;  /* 0x0000000000a08947 */ /* 0x001fec0003800000 */
.L_x_316:
[----:B------:R-:W-:Y:S01]  /*a9c0*/  IMAD R5, R0, 0x8, R5 ;  /* 0x0000000800057824 */ /* 0x000fe200078e0205 */
[----:B------:R-:W-:-:S07]  /*a9d0*/  SHF.L.U32 R0, R2, 0x1f, RZ ;  /* 0x0000001f02007819 */ /* 0x000fce00000006ff */
.L_x_308:
[----:B-1----:R1:W2:Y:S02]  /*a9e0*/  SYNCS.PHASECHK.TRANS64.TRYWAIT P0, [R5+URZ], R0 ;  /* 0x00000000050075a7 */ /* 0x0022a4000800017f */
[----:B--2---:R-:W-:Y:S05]  /*a9f0*/  @!P0 NANOSLEEP.SYNCS 0x989680 ;  /* 0x009896800000895d */ /* 0x004fea0003900000 */
[----:B------:R-:W2:Y:S02]  /*aa00*/  @!P0 SYNCS.PHASECHK.TRANS64 P0, [R5+URZ], R0 ;  /* 0x00000000050085a7 */ /* 0x000ea4000800007f */
[----:B--2---:R-:W-:Y:S05]  /*aa10*/  @!P0 BRA `(.L_x_308) ;  /* 0xfffffffc00f08947 */ /* 0x004fea000383ffff */
.L_x_305:
[----:B------:R-:W-:Y:S05]  /*aa20*/  BSYNC B0 ;  /* 0x0000000000007941 */ /* 0x000fea0003800000 */
.L_x_304:
[----:B------:R-:W-:Y:S05]  /*aa30*/  EXIT ;  /* 0x000000000000794d */ /* 0x000fea0003800000 */
.L_x_17:
[----:B---3--:R3:W4:Y:S02]  /*aa40*/  SYNCS.PHASECHK.TRANS64.TRYWAIT P1, [R3+URZ], R0 ;  /* 0x00000000030075a7 */ /* 0x008724000802017f */
[----:B----4-:R-:W-:Y:S05]  /*aa50*/  @!P1 NANOSLEEP.SYNCS 0x989680 ;  /* 0x009896800000995d */ /* 0x010fea0003900000 */
[----:B------:R-:W4:Y:S02]  /*aa60*/  @!P1 SYNCS.PHASECHK.TRANS64 P1, [R3+URZ], R0 ;  /* 0x00000000030095a7 */ /* 0x000f24000802007f */
[----:B----4-:R-:W-:Y:S05]  /*aa70*/  @!P1 BRA `(.L_x_17) ;  /* 0xfffffffc00f09947 */ /* 0x010fea000383ffff */
[----:B------:R-:W-:Y:S05]  /*aa80*/  BRA `(.L_x_16) ;  /* 0xffffff6400d07947 */ /* 0x000fea000383ffff */
.L_x_22:
[----:B-1----:R-:W-:-:S04]  /*aa90*/  IMAD.U32 R4, RZ, RZ, UR9 ;  /* 0x00000009ff047e24 */ /* 0x002fc8000f8e00ff */
[----:B------:R1:W2:Y:S03]  /*aaa0*/  SYNCS.PHASECHK.TRANS64.TRYWAIT P1, [R4+URZ], R3 ;  /* 0x00000003040075a7 */ /* 0x0002a6000802017f */
[----:B--2---:R-:W-:Y:S05]  /*aab0*/  @!P1 NANOSLEEP.SYNCS 0x989680 ;  /* 0x009896800000995d */ /* 0x004fea0003900000 */
[----:B------:R-:W2:Y:S02]  /*aac0*/  @!P1 SYNCS.PHASECHK.TRANS64 P1, [R4+URZ], R3 ;  /* 0x00000003040095a7 */ /* 0x000ea4000802007f */
[----:B--2---:R-:W-:Y:S05]  /*aad0*/  @!P1 BRA `(.L_x_22) ;  /* 0xfffffffc00ec9947 */ /* 0x004fea000383ffff */
[----:B------:R-:W-:Y:S05]  /*aae0*/  BRA `(.L_x_21) ;  /* 0xffffff7000387947 */ /* 0x000fea000383ffff */
.L_x_291:
[----:B------:R-:W-:Y:S01]  /*aaf0*/  BSSY B1, `(.L_x_309) ;  /* 0x0000006000017945 */ /* 0x000fe20003800000 */
[----:B------:R-:W-:-:S07]  /*ab00*/  IMAD.MOV.U32 R15, RZ, RZ, -0x1 ;  /* 0xffffffffff0f7424 */ /* 0x000fce00078e00ff */
[----:B------:R-:W-:Y:S05]  /*ab10*/  WARPSYNC.COLLECTIVE R15, `(.L_x_310) ;  /* 0x000000000f0c7348 */ /* 0x000fea0003c00000 */
[----:B------:R-:W-:Y:S02]  /*ab20*/  ELECT P6, UR62, PT ;  /* 0x00000000003e782f */ /* 0x000fe400038c0000 */
[----:B------:R-:W-:Y:S01]  /*ab30*/  MOV R14, UR62 ;  /* 0x0000003e000e7c02 */ /* 0x000fe20008000f00 */
[----:B------:R-:W-:Y:S10]  /*ab40*/  ENDCOLLECTIVE ;  /* 0x000000000000791b */ /* 0x000ff40003800000 */
.L_x_310:
[----:B------:R-:W-:Y:S05]  /*ab50*/  BSYNC B1 ;  /* 0x0000000000017941 */ /* 0x000fea0003800000 */
.L_x_309:
[----:B------:R-:W-:Y:S05]  /*ab60*/  BRA `(.L_x_311) ;  /* 0xfffffff000007947 */ /* 0x000fea000383ffff */
.L_x_294:
[----:B0-----:R0:W1:Y:S02]  /*ab70*/  SYNCS.PHASECHK.TRANS64.TRYWAIT P1, [R12+URZ+0x10], R7 ;  /* 0x000010070c0075a7 */ /* 0x001064000802017f */
[----:B-1----:R-:W-:Y:S05]  /*ab80*/  @!P1 NANOSLEEP.SYNCS 0x989680 ;  /* 0x009896800000995d */ /* 0x002fea0003900000 */
[----:B------:R-:W1:Y:S02]  /*ab90*/  @!P1 SYNCS.PHASECHK.TRANS64 P1, [R12+URZ+0x10], R7 ;  /* 0x000010070c0095a7 */ /* 0x000e64000802007f */
[----:B-1----:R-:W-:Y:S05]  /*aba0*/  @!P1 BRA `(.L_x_294) ;  /* 0xfffffffc00f09947 */ /* 0x002fea000383ffff */
[----:B------:R-:W-:Y:S05]  /*abb0*/  BRA `(.L_x_312) ;  /* 0xfffffff000347947 */ /* 0x000fea000383ffff */
.L_x_303:
[----:B------:R-:W-:Y:S01]  /*abc0*/  BSSY B0, `(.L_x_313) ;  /* 0x0000006000007945 */ /* 0x000fe20003800000 */
[----:B------:R-:W-:-:S07]  /*abd0*/  IMAD.MOV.U32 R15, RZ, RZ, -0x1 ;  /* 0xffffffffff0f7424 */ /* 0x000fce00078e00ff */
[----:B------:R-:W-:Y:S05]  /*abe0*/  WARPSYNC.COLLECTIVE R15, `(.L_x_314) ;  /* 0x000000000f0c7348 */ /* 0x000fea0003c00000 */
[----:B------:R-:W-:Y:S02]  /*abf0*/  ELECT P6, UR62, PT ;  /* 0x00000000003e782f */ /* 0x000fe400038c0000 */
[----:B------:R-:W-:Y:S01]  /*ac00*/  MOV R14, UR62 ;  /* 0x0000003e000e7c02 */ /* 0x000fe20008000f00 */
[----:B------:R-:W-:Y:S10]  /*ac10*/  ENDCOLLECTIVE ;  /* 0x000000000000791b */ /* 0x000ff40003800000 */
.L_x_314:
[----:B------:R-:W-:Y:S05]  /*ac20*/  BSYNC B0 ;  /* 0x0000000000007941 */ /* 0x000fea0003800000 */
.L_x_313:
[----:B------:R-:W-:Y:S05]  /*ac30*/  BRA `(.L_x_315) ;  /* 0xfffffffc00147947 */ /* 0x000fea000383ffff */
.L_x_307:
[----:B0-----:R0:W1:Y:S02]  /*ac40*/  SYNCS.PHASECHK.TRANS64.TRYWAIT P0, [R7+URZ], R4 ;  /* 0x00000004070075a7 */ /* 0x001064000800017f */
[----:B-1----:R-:W-:Y:S05]  /*ac50*/  @!P0 NANOSLEEP.SYNCS 0x989680 ;  /* 0x009896800000895d */ /* 0x002fea0003900000 */
[----:B------:R-:W1:Y:S02]  /*ac60*/  @!P0 SYNCS.PHASECHK.TRANS64 P0, [R7+URZ], R4 ;  /* 0x00000004070085a7 */ /* 0x000e64000800007f */
[----:B-1----:R-:W-:Y:S05]  /*ac70*/  @!P0 BRA `(.L_x_307) ;  /* 0xfffffffc00f08947 */ /* 0x002fea000383ffff */
[----:B------:R-:W-:Y:S05]  /*ac80*/  BRA `(.L_x_316) ;  /* 0xfffffffc004c7947 */ /* 0x000fea000383ffff */
.L_x_317:
[----:B------:R-:W-:-:S00]  /*ac90*/  BRA `(.L_x_317) ;  /* 0xfffffffc00fc7947 */ /* 0x000fc0000383ffff */
[----:B------:R-:W-:-:S00]  /*aca0*/  NOP ;  /* 0x0000000000007918 */ /* 0x000fc00000000000 */
        /* <DEDUP_REMOVED lines=13> */
.L_x_318:


//--------------------- .nv.global.init           --------------------------
	.section	.nv.global.init,"aw",@progbits
.nv.global.init:
	.type		$str$22,@object
	.size		$str$22,($str$23 - $str$22)
$str$22:
        /*0000*/ 	.byte	0x6b, 0x5f, 0x74, 0x69, 0x6c, 0x65, 0x5f, 0x63, 0x6f, 0x75, 0x6e, 0x74, 0x20, 0x3e, 0x3d, 0x20
        /*0010*/ 	.byte	0x31, 0x00
	.type		$str$23,@object
	.size		$str$23,(__unnamed_1 - $str$23)
$str$23:
        /*0012*/ 	.byte	0x2f, 0x74, 0x6d, 0x70, 0x2f, 0x63, 0x75, 0x74, 0x6c, 0x61, 0x73, 0x73, 0x5f, 0x73, 0x77, 0x65
        /*0022*/ 	.byte	0x65, 0x70, 0x5f, 0x73, 0x72, 0x63, 0x2f, 0x69, 0x6e, 0x63, 0x6c, 0x75, 0x64, 0x65, 0x2f, 0x63
        /*0032*/ 	.byte	0x75, 0x74, 0x6c, 0x61, 0x73, 0x73, 0x2f, 0x67, 0x65, 0x6d, 0x6d, 0x2f, 0x63, 0x6f, 0x6c, 0x6c
        /*0042*/ 	.byte	0x65, 0x63, 0x74, 0x69, 0x76, 0x65, 0x2f, 0x73, 0x6d, 0x39, 0x30, 0x5f, 0x6d, 0x6d, 0x61, 0x5f
        /*0052*/ 	.byte	0x74, 0x6d, 0x61, 0x5f, 0x67, 0x6d, 0x6d, 0x61, 0x5f, 0x73, 0x73, 0x5f, 0x77, 0x61, 0x72, 0x70
        /*0062*/ 	.byte	0x73, 0x70, 0x65, 0x63, 0x69, 0x61, 0x6c, 0x69, 0x7a, 0x65, 0x64, 0x2e, 0x68, 0x70, 0x70, 0x00
	.type		__unnamed_1,@object
	.size		__unnamed_1,(.L_0 - __unnamed_1)
__unnamed_1:
        /*0072*/ 	.byte	0x76, 0x6f, 0x69, 0x64, 0x20, 0x63, 0x75, 0x74, 0x6c, 0x61, 0x73, 0x73, 0x3a, 0x3a, 0x67, 0x65
        /* <DEDUP_REMOVED lines=175> */
        /*0b72*/ 	.byte	0x69, 0x74, 0x79, 0x5d, 0x00
.L_0:


//--------------------- .nv.shared._ZN7cutlass13device_kernelINS_4gemm6kernel13GemmUniversalIN4cute5tupleIJiiiiEEENS1_10collective13CollectiveMmaINS1_34MainloopSm90TmaGmmaWarpSpecializedILi2ENS5_IJNS4_1CILi1EEESB_SB_EEENS1_35KernelTmaWarpSpecializedCooperativeEEENS5_IJNSA_ILi128EEENSA_ILi256EEESF_EEEfNS5_IJlSB_lEEEfSI_NS4_8TiledMMAINS4_8MMA_AtomIJNS4_4SM904GMMA30MMA_64x256x8_F32TF32TF32_SS_TNILNSM_7ScaleInE1ELSO_1EEEEEENS4_6LayoutINS5_IJNSA_ILi2EEESB_SB_EEENS5_IJSB_NSA_ILi0EEESU_EEEEENS5_IJNS4_10UnderscoreESX_SX_EEEEENS4_13SM90_TMA_LOADENS4_14ComposedLayoutINS4_7SwizzleILi3ELi4ELi3EEENS4_18smem_ptr_flag_bitsILi32EEENSR_INS5_IJNSA_ILi8EEENSA_ILi32EEEEEENS5_IJS17_SB_EEEEEEEvNS4_8identityES10_S1B_vS1C_EENS_8epilogue10collective6detail29Sm90TmaWarpSpecializedAdapterINS1F_15DefaultEpilogueIfSI_SI_NS1E_6thread17LinearCombinationIfLi1EffLNS1J_9ScaleType4KindE0ELNS_15FloatRoundStyleE2EfEENS1_15EpilogueDefaultEEEEEvvEEEEvNT_6ParamsE --------------------------
	.section	.nv.shared._ZN7cutlass13device_kernelINS_4gemm6kernel13GemmUniversalIN4cute5tupleIJiiiiEEENS1_10collective13CollectiveMmaINS1_34MainloopSm90TmaGmmaWarpSpecializedILi2ENS5_IJNS4_1CILi1EEESB_SB_EEENS1_35KernelTmaWarpSpecializedCooperativeEEENS5_IJNSA_ILi128EEENSA_ILi256EEESF_EEEfNS5_IJlSB_lEEEfSI_NS4_8TiledMMAINS4_8MMA_AtomIJNS4_4SM904GMMA30MMA_64x256x8_F32TF32TF32_SS_TNILNSM_7ScaleInE1ELSO_1EEEEEENS4_6LayoutINS5_IJNSA_ILi2EEESB_SB_EEENS5_IJSB_NSA_ILi0EEESU_EEEEENS5_IJNS4_10UnderscoreESX_SX_EEEEENS4_13SM90_TMA_LOADENS4_14ComposedLayoutINS4_7SwizzleILi3ELi4ELi3EEENS4_18smem_ptr_flag_bitsILi32EEENSR_INS5_IJNSA_ILi8EEENSA_ILi32EEEEEENS5_IJS17_SB_EEEEEEEvNS4_8identityES10_S1B_vS1C_EENS_8epilogue10collective6detail29Sm90TmaWarpSpecializedAdapterINS1F_15DefaultEpilogueIfSI_SI_NS1E_6thread17LinearCombinationIfLi1EffLNS1J_9ScaleType4KindE0ELNS_15FloatRoundStyleE2EfEENS1_15EpilogueDefaultEEEEEvvEEEEvNT_6ParamsE,"aw",@nobits
	.sectionflags	@""
	.align	16
	.zero		1024


//--------------------- .nv.shared.reserved.0     --------------------------
	.section	.nv.shared.reserved.0,"aw",@nobits
	.weak		__nv_reservedSMEM_offset_0_alias
	.size		__nv_reservedSMEM_offset_0_alias, 0, 0
	.other		__nv_reservedSMEM_offset_0_alias,@"STO_CUDA_RESERVED_SHARED STV_DEFAULT"
__nv_reservedSMEM_offset_0_alias:
	.zero		0


//--------------------- .nv.global                --------------------------
	.section	.nv.global,"aw",@nobits
.nv.global:
	.type		_ZN40_INTERNAL_c6289985_4_k_cu_31428bce_272454cute1_E,@object
	.size		_ZN40_INTERNAL_c6289985_4_k_cu_31428bce_272454cute1_E,(_ZN40_INTERNAL_c6289985_4_k_cu_31428bce_272454cuda3std3__45__cpo6cbeginE - _ZN40_INTERNAL_c6289985_4_k_cu_31428bce_272454cute1_E)
_ZN40_INTERNAL_c6289985_4_k_cu_31428bce_272454cute1_E:
	.zero		1
	.type		_ZN40_INTERNAL_c6289985_4_k_cu_31428bce_272454cuda3std3__45__cpo6cbeginE,@object
	.size		_ZN40_INTERNAL_c6289985_4_k_cu_31428bce_272454cuda3std3__45__cpo6cbeginE,(_ZN40_INTERNAL_c6289985_4_k_cu_31428bce_272454cuda3std3__48in_placeE - _ZN40_INTERNAL_c6289985_4_k_cu_31428bce_272454cuda3std3__45__cpo6cbeginE)
_ZN40_INTERNAL_c6289985_4_k_cu_31428bce_272454cuda3std3__45__cpo6cbeginE:
	.zero		1
	.type		_ZN40_INTERNAL_c6289985_4_k_cu_31428bce_272454cuda3std3__48in_placeE,@object
	.size		_ZN40_INTERNAL_c6289985_4_k_cu_31428bce_272454cuda3std3__48in_placeE,(_ZN40_INTERNAL_c6289985_4_k_cu_31428bce_272454cuda3std6ranges3__45__cpo9iter_moveE - _ZN40_INTERNAL_c6289985_4_k_cu_31428bce_272454cuda3std3__48in_placeE)
_ZN40_INTERNAL_c6289985_4_k_cu_31428bce_272454cuda3std3__48in_placeE:
	.zero		1
	.type		_ZN40_INTERNAL_c6289985_4_k_cu_31428bce_272454cuda3std6ranges3__45__cpo9iter_moveE,@object
	.size		_ZN40_INTERNAL_c6289985_4_k_cu_31428bce_272454cuda3std6ranges3__45__cpo9iter_moveE,(_ZN40_INTERNAL_c6289985_4_k_cu_31428bce_272454cuda3std3__45__cpo5beginE - _ZN40_INTERNAL_c6289985_4_k_cu_31428bce_272454cuda3std6ranges3__45__cpo9iter_moveE)
_ZN40_INTERNAL_c6289985_4_k_cu_31428bce_272454cuda3std6ranges3__45__cpo9iter_moveE:
	.zero		1
	.type		_ZN40_INTERNAL_c6289985_4_k_cu_31428bce_272454cuda3std3__45__cpo5beginE,@object
	.size		_ZN40_INTERNAL_c6289985_4_k_cu_31428bce_272454cuda3std3__45__cpo5beginE,(_ZN40_INTERNAL_c6289985_4_k_cu_31428bce_272454cuda3std3__442_GLOBAL__N__c6289985_4_k_cu_31428bce_272456ignoreE - _ZN40_INTERNAL_c6289985_4_k_cu_31428bce_272454cuda3std3__45__cpo5beginE)
_ZN40_INTERNAL_c6289985_4_k_cu_31428bce_272454cuda3std3__45__cpo5beginE:
	.zero		1
	.type		_ZN40_INTERNAL_c6289985_4_k_cu_31428bce_272454cuda3std3__442_GLOBAL__N__c6289985_4_k_cu_31428bce_272456ignoreE,@object
	.size		_ZN40_INTERNAL_c6289985_4_k_cu_31428bce_272454cuda3std3__442_GLOBAL__N__c6289985_4_k_cu_31428bce_272456ignoreE,(_ZN40_INTERNAL_c6289985_4_k_cu_31428bce_272454cute7productE - _ZN40_INTERNAL_c6289985_4_k_cu_31428bce_272454cuda3std3__442_GLOBAL__N__c6289985_4_k_cu_31428bce_272456ignoreE)
_ZN40_INTERNAL_c6289985_4_k_cu_31428bce_272454cuda3std3__442_GLOBAL__N__c6289985_4_k_cu_31428bce_272456ignoreE:
	.zero		1
	.type		_ZN40_INTERNAL_c6289985_4_k_cu_31428bce_272454cute7productE,@object
	.size		_ZN40_INTERNAL_c6289985_4_k_cu_31428bce_272454cute7productE,(_ZN40_INTERNAL_c6289985_4_k_cu_31428bce_272454cuda3std3__45__cpo3endE - _ZN40_INTERNAL_c6289985_4_k_cu_31428bce_272454cute7productE)
_ZN40_INTERNAL_c6289985_4_k_cu_31428bce_272454cute7productE:
	.zero		1
	.type		_ZN40_INTERNAL_c6289985_4_k_cu_31428bce_272454cuda3std3__45__cpo3endE,@object
	.size		_ZN40_INTERNAL_c6289985_4_k_cu_31428bce_272454cuda3std3__45__cpo3endE,(_ZN40_INTERNAL_c6289985_4_k_cu_31428bce_272454cuda3std3__419piecewise_constructE - _ZN40_INTERNAL_c6289985_4_k_cu_31428bce_272454cuda3std3__45__cpo3endE)
_ZN40_INTERNAL_c6289985_4_k_cu_31428bce_272454cuda3std3__45__cpo3endE:
	.zero		1
	.type		_ZN40_INTERNAL_c6289985_4_k_cu_31428bce_272454cuda3std3__419piecewise_constructE,@object
	.size		_ZN40_INTERNAL_c6289985_4_k_cu_31428bce_272454cuda3std3__419piecewise_constructE,(_ZN40_INTERNAL_c6289985_4_k_cu_31428bce_272454cuda3std3__45__cpo4cendE - _ZN40_INTERNAL_c6289985_4_k_cu_31428bce_272454cuda3std3__419piecewise_constructE)
_ZN40_INTERNAL_c6289985_4_k_cu_31428bce_272454cuda3std3__419piecewise_constructE:
	.zero		1
	.type		_ZN40_INTERNAL_c6289985_4_k_cu_31428bce_272454cuda3std3__45__cpo4cendE,@object
	.size		_ZN40_INTERNAL_c6289985_4_k_cu_31428bce_272454cuda3std3__45__cpo4cendE,(_ZN40_INTERNAL_c6289985_4_k_cu_31428bce_272454cuda3std6ranges3__45__cpo4swapE - _ZN40_INTERNAL_c6289985_4_k_cu_31428bce_272454cuda3std3__45__cpo4cendE)
_ZN40_INTERNAL_c6289985_4_k_cu_31428bce_272454cuda3std3__45__cpo4cendE:
	.zero		1
	.type		_ZN40_INTERNAL_c6289985_4_k_cu_31428bce_272454cuda3std6ranges3__45__cpo4swapE,@object
	.size		_ZN40_INTERNAL_c6289985_4_k_cu_31428bce_272454cuda3std6ranges3__45__cpo4swapE,(.L_8 - _ZN40_INTERNAL_c6289985_4_k_cu_31428bce_272454cuda3std6ranges3__45__cpo4swapE)
_ZN40_INTERNAL_c6289985_4_k_cu_31428bce_272454cuda3std6ranges3__45__cpo4swapE:
	.zero		1
.L_8:


//--------------------- .nv.constant0._ZN7cutlass13device_kernelINS_4gemm6kernel13GemmUniversalIN4cute5tupleIJiiiiEEENS1_10collective13CollectiveMmaINS1_34MainloopSm90TmaGmmaWarpSpecializedILi2ENS5_IJNS4_1CILi1EEESB_SB_EEENS1_35KernelTmaWarpSpecializedCooperativeEEENS5_IJNSA_ILi128EEENSA_ILi256EEESF_EEEfNS5_IJlSB_lEEEfSI_NS4_8TiledMMAINS4_8MMA_AtomIJNS4_4SM904GMMA30MMA_64x256x8_F32TF32TF32_SS_TNILNSM_7ScaleInE1ELSO_1EEEEEENS4_6LayoutINS5_IJNSA_ILi2EEESB_SB_EEENS5_IJSB_NSA_ILi0EEESU_EEEEENS5_IJNS4_10UnderscoreESX_SX_EEEEENS4_13SM90_TMA_LOADENS4_14ComposedLayoutINS4_7SwizzleILi3ELi4ELi3EEENS4_18smem_ptr_flag_bitsILi32EEENSR_INS5_IJNSA_ILi8EEENSA_ILi32EEEEEENS5_IJS17_SB_EEEEEEEvNS4_8identityES10_S1B_vS1C_EENS_8epilogue10collective6detail29Sm90TmaWarpSpecializedAdapterINS1F_15DefaultEpilogueIfSI_SI_NS1E_6thread17LinearCombinationIfLi1EffLNS1J_9ScaleType4KindE0ELNS_15FloatRoundStyleE2EfEENS1_15EpilogueDefaultEEEEEvvEEEEvNT_6ParamsE --------------------------
	.section	.nv.constant0._ZN7cutlass13device_kernelINS_4gemm6kernel13GemmUniversalIN4cute5tupleIJiiiiEEENS1_10collective13CollectiveMmaINS1_34MainloopSm90TmaGmmaWarpSpecializedILi2ENS5_IJNS4_1CILi1EEESB_SB_EEENS1_35KernelTmaWarpSpecializedCooperativeEEENS5_IJNSA_ILi128EEENSA_ILi256EEESF_EEEfNS5_IJlSB_lEEEfSI_NS4_8TiledMMAINS4_8MMA_AtomIJNS4_4SM904GMMA30MMA_64x256x8_F32TF32TF32_SS_TNILNSM_7ScaleInE1ELSO_1EEEEEENS4_6LayoutINS5_IJNSA_ILi2EEESB_SB_EEENS5_IJSB_NSA_ILi0EEESU_EEEEENS5_IJNS4_10UnderscoreESX_SX_EEEEENS4_13SM90_TMA_LOADENS4_14ComposedLayoutINS4_7SwizzleILi3ELi4ELi3EEENS4_18smem_ptr_flag_bitsILi32EEENSR_INS5_IJNSA_ILi8EEENSA_ILi32EEEEEENS5_IJS17_SB_EEEEEEEvNS4_8identityES10_S1B_vS1C_EENS_8epilogue10collective6detail29Sm90TmaWarpSpecializedAdapterINS1F_15DefaultEpilogueIfSI_SI_NS1E_6thread17LinearCombinationIfLi1EffLNS1J_9ScaleType4KindE0ELNS_15FloatRoundStyleE2EfEENS1_15EpilogueDefaultEEEEEvvEEEEvNT_6ParamsE,"a",@progbits
	.sectionflags	@""
	.align	4
.nv.constant0._ZN7cutlass13device_kernelINS_4gemm6kernel13GemmUniversalIN4cute5tupleIJiiiiEEENS1_10collective13CollectiveMmaINS1_34MainloopSm90TmaGmmaWarpSpecializedILi2ENS5_IJNS4_1CILi1EEESB_SB_EEENS1_35KernelTmaWarpSpecializedCooperativeEEENS5_IJNSA_ILi128EEENSA_ILi256EEESF_EEEfNS5_IJlSB_lEEEfSI_NS4_8TiledMMAINS4_8MMA_AtomIJNS4_4SM904GMMA30MMA_64x256x8_F32TF32TF32_SS_TNILNSM_7ScaleInE1ELSO_1EEEEEENS4_6LayoutINS5_IJNSA_ILi2EEESB_SB_EEENS5_IJSB_NSA_ILi0EEESU_EEEEENS5_IJNS4_10UnderscoreESX_SX_EEEEENS4_13SM90_TMA_LOADENS4_14ComposedLayoutINS4_7SwizzleILi3ELi4ELi3EEENS4_18smem_ptr_flag_bitsILi32EEENSR_INS5_IJNSA_ILi8EEENSA_ILi32EEEEEENS5_IJS17_SB_EEEEEEEvNS4_8identityES10_S1B_vS1C_EENS_8epilogue10collective6detail29Sm90TmaWarpSpecializedAdapterINS1F_15DefaultEpilogueIfSI_SI_NS1E_6thread17LinearCombinationIfLi1EffLNS1J_9ScaleType4KindE0ELNS_15FloatRoundStyleE2EfEENS1_15EpilogueDefaultEEEEEvvEEEEvNT_6ParamsE:
	.zero		1664


//--------------------- SYMBOLS --------------------------

	.type		.nv.reservedSmem.offset0,@object
	.size		.nv.reservedSmem.offset0,0x4
	.type		__assertfail,@function
